	.target	sm_90a

	.elftype	@"ET_EXEC"


//--------------------- .note.nv.tkinfo           --------------------------
	.section	.note.nv.tkinfo,"",@"SHT_NOTE"
	.sectionflags	@"SHF_NOTE_NV_TKINFO"
	.tkinfo
        /*0018*/ 	.word	0x00000002
        /*0030*/ 	.string	""
        /*0030*/ 	.string	"ptxas"
        /*0030*/ 	.string	"Cuda compilation tools, release 13.0, V13.0.88"
        /*0030*/ 	.string	"Build cuda_13.0.r13.0/compiler.36424714_0"
        /*0030*/ 	.string	"-arch sm_90a -m 64 "



//--------------------- .note.nv.cuinfo           --------------------------
	.section	.note.nv.cuinfo,"",@"SHT_NOTE"
	.sectionflags	@"SHF_NOTE_NV_CUINFO"
        /*0018*/ 	.short	0x0002
        /*001a*/ 	.short	0x005a
        /*001c*/ 	.short	0x0082
	.zero		2


//--------------------- .nv.info                  --------------------------
	.section	.nv.info,"",@"SHT_CUDA_INFO"
	.align	4


	//----- nvinfo : EIATTR_REGCOUNT
	.align		4
        /*0000*/ 	.byte	0x04, 0x2f
        /*0002*/ 	.short	(.L_15 - .L_14)
	.align		4
.L_14:
        /*0004*/ 	.word	index@(_ZN7cutlass13device_kernelINS_4gemm6kernel13GemmUniversalIN4cute5tupleIJiiiiEEENS1_10collective13CollectiveMmaINS1_34MainloopSm90TmaGmmaWarpSpecializedILi8ENS5_IJNS4_1CILi1EEESB_SB_EEENS1_35KernelTmaWarpSpecializedCooperativeEEENS5_IJNSA_ILi192EEENSA_ILi240EEENSA_ILi32EEEEEENS_6half_tENS5_IJlSB_lEEESJ_SK_NS4_8TiledMMAINS4_8MMA_AtomIJNS4_4SM904GMMA25MMA_64x16x16_F32F16F16_SSILNSO_5MajorE0ELSQ_0ELNSO_7ScaleInE1ELSR_1EEEEEENS4_6LayoutINS5_IJNSA_ILi2EEESB_SB_EEENS5_IJSB_NSA_ILi0EEESX_EEEEENS5_IJNS4_10UnderscoreES10_S10_EEEEENS4_13SM90_TMA_LOADENS4_14ComposedLayoutINS4_7SwizzleILi2ELi4ELi3EEENS4_18smem_ptr_flag_bitsILi16EEENSU_INS5_IJNSA_ILi8EEESH_EEENS5_IJSH_SB_EEEEEEEvNS4_8identityES13_S1D_vS1E_EENS_8epilogue10collective6detail29Sm90TmaWarpSpecializedAdapterINS1H_15DefaultEpilogueISJ_SK_SK_NS1G_6thread17LinearCombinationISJ_Li1EffLNS1L_9ScaleType4KindE0ELNS_15FloatRoundStyleE2ESJ_EENS1_15EpilogueDefaultEEEEEvvEEEEvNT_6ParamsE)
        /*0008*/ 	.word	0x000000a8


	//----- nvinfo : EIATTR_FRAME_SIZE
	.align		4
.L_15:
        /*000c*/ 	.byte	0x04, 0x11
        /*000e*/ 	.short	(.L_17 - .L_16)
	.align		4
.L_16:
        /*0010*/ 	.word	index@(_ZN7cutlass13device_kernelINS_4gemm6kernel13GemmUniversalIN4cute5tupleIJiiiiEEENS1_10collective13CollectiveMmaINS1_34MainloopSm90TmaGmmaWarpSpecializedILi8ENS5_IJNS4_1CILi1EEESB_SB_EEENS1_35KernelTmaWarpSpecializedCooperativeEEENS5_IJNSA_ILi192EEENSA_ILi240EEENSA_ILi32EEEEEENS_6half_tENS5_IJlSB_lEEESJ_SK_NS4_8TiledMMAINS4_8MMA_AtomIJNS4_4SM904GMMA25MMA_64x16x16_F32F16F16_SSILNSO_5MajorE0ELSQ_0ELNSO_7ScaleInE1ELSR_1EEEEEENS4_6LayoutINS5_IJNSA_ILi2EEESB_SB_EEENS5_IJSB_NSA_ILi0EEESX_EEEEENS5_IJNS4_10UnderscoreES10_S10_EEEEENS4_13SM90_TMA_LOADENS4_14ComposedLayoutINS4_7SwizzleILi2ELi4ELi3EEENS4_18smem_ptr_flag_bitsILi16EEENSU_INS5_IJNSA_ILi8EEESH_EEENS5_IJSH_SB_EEEEEEEvNS4_8identityES13_S1D_vS1E_EENS_8epilogue10collective6detail29Sm90TmaWarpSpecializedAdapterINS1H_15DefaultEpilogueISJ_SK_SK_NS1G_6thread17LinearCombinationISJ_Li1EffLNS1L_9ScaleType4KindE0ELNS_15FloatRoundStyleE2ESJ_EENS1_15EpilogueDefaultEEEEEvvEEEEvNT_6ParamsE)
        /*0014*/ 	.word	0x00000200


	//----- nvinfo : EIATTR_MIN_STACK_SIZE
	.align		4
.L_17:
        /*0018*/ 	.byte	0x04, 0x12
        /*001a*/ 	.short	(.L_19 - .L_18)
	.align		4
.L_18:
        /*001c*/ 	.word	index@(_ZN7cutlass13device_kernelINS_4gemm6kernel13GemmUniversalIN4cute5tupleIJiiiiEEENS1_10collective13CollectiveMmaINS1_34MainloopSm90TmaGmmaWarpSpecializedILi8ENS5_IJNS4_1CILi1EEESB_SB_EEENS1_35KernelTmaWarpSpecializedCooperativeEEENS5_IJNSA_ILi192EEENSA_ILi240EEENSA_ILi32EEEEEENS_6half_tENS5_IJlSB_lEEESJ_SK_NS4_8TiledMMAINS4_8MMA_AtomIJNS4_4SM904GMMA25MMA_64x16x16_F32F16F16_SSILNSO_5MajorE0ELSQ_0ELNSO_7ScaleInE1ELSR_1EEEEEENS4_6LayoutINS5_IJNSA_ILi2EEESB_SB_EEENS5_IJSB_NSA_ILi0EEESX_EEEEENS5_IJNS4_10UnderscoreES10_S10_EEEEENS4_13SM90_TMA_LOADENS4_14ComposedLayoutINS4_7SwizzleILi2ELi4ELi3EEENS4_18smem_ptr_flag_bitsILi16EEENSU_INS5_IJNSA_ILi8EEESH_EEENS5_IJSH_SB_EEEEEEEvNS4_8identityES13_S1D_vS1E_EENS_8epilogue10collective6detail29Sm90TmaWarpSpecializedAdapterINS1H_15DefaultEpilogueISJ_SK_SK_NS1G_6thread17LinearCombinationISJ_Li1EffLNS1L_9ScaleType4KindE0ELNS_15FloatRoundStyleE2ESJ_EENS1_15EpilogueDefaultEEEEEvvEEEEvNT_6ParamsE)
        /*0020*/ 	.word	0x00000200
.L_19:


//--------------------- .nv.compat                --------------------------
	.section	.nv.compat,"",@"SHT_CUDA_COMPAT_INFO"
	.align	4
        /*0000*/ 	.byte	0x02, 0x09, 0x01, 0x00, 0x02, 0x02, 0x04, 0x00, 0x02, 0x05, 0x05, 0x00, 0x03, 0x07, 0x01, 0x01
        /*0010*/ 	.byte	0x02, 0x03, 0x01, 0x00, 0x02, 0x06, 0x01, 0x00, 0x04, 0x0b, 0x08, 0x00, 0x00, 0x00, 0x00, 0x00
        /*0020*/ 	.byte	0x00, 0x00, 0x00, 0x00


//--------------------- .nv.info._ZN7cutlass13device_kernelINS_4gemm6kernel13GemmUniversalIN4cute5tupleIJiiiiEEENS1_10collective13CollectiveMmaINS1_34MainloopSm90TmaGmmaWarpSpecializedILi8ENS5_IJNS4_1CILi1EEESB_SB_EEENS1_35KernelTmaWarpSpecializedCooperativeEEENS5_IJNSA_ILi192EEENSA_ILi240EEENSA_ILi32EEEEEENS_6half_tENS5_IJlSB_lEEESJ_SK_NS4_8TiledMMAINS4_8MMA_AtomIJNS4_4SM904GMMA25MMA_64x16x16_F32F16F16_SSILNSO_5MajorE0ELSQ_0ELNSO_7ScaleInE1ELSR_1EEEEEENS4_6LayoutINS5_IJNSA_ILi2EEESB_SB_EEENS5_IJSB_NSA_ILi0EEESX_EEEEENS5_IJNS4_10UnderscoreES10_S10_EEEEENS4_13SM90_TMA_LOADENS4_14ComposedLayoutINS4_7SwizzleILi2ELi4ELi3EEENS4_18smem_ptr_flag_bitsILi16EEENSU_INS5_IJNSA_ILi8EEESH_EEENS5_IJSH_SB_EEEEEEEvNS4_8identityES13_S1D_vS1E_EENS_8epilogue10collective6detail29Sm90TmaWarpSpecializedAdapterINS1H_15DefaultEpilogueISJ_SK_SK_NS1G_6thread17LinearCombinationISJ_Li1EffLNS1L_9ScaleType4KindE0ELNS_15FloatRoundStyleE2ESJ_EENS1_15EpilogueDefaultEEEEEvvEEEEvNT_6ParamsE --------------------------
	.section	.nv.info._ZN7cutlass13device_kernelINS_4gemm6kernel13GemmUniversalIN4cute5tupleIJiiiiEEENS1_10collective13CollectiveMmaINS1_34MainloopSm90TmaGmmaWarpSpecializedILi8ENS5_IJNS4_1CILi1EEESB_SB_EEENS1_35KernelTmaWarpSpecializedCooperativeEEENS5_IJNSA_ILi192EEENSA_ILi240EEENSA_ILi32EEEEEENS_6half_tENS5_IJlSB_lEEESJ_SK_NS4_8TiledMMAINS4_8MMA_AtomIJNS4_4SM904GMMA25MMA_64x16x16_F32F16F16_SSILNSO_5MajorE0ELSQ_0ELNSO_7ScaleInE1ELSR_1EEEEEENS4_6LayoutINS5_IJNSA_ILi2EEESB_SB_EEENS5_IJSB_NSA_ILi0EEESX_EEEEENS5_IJNS4_10UnderscoreES10_S10_EEEEENS4_13SM90_TMA_LOADENS4_14ComposedLayoutINS4_7SwizzleILi2ELi4ELi3EEENS4_18smem_ptr_flag_bitsILi16EEENSU_INS5_IJNSA_ILi8EEESH_EEENS5_IJSH_SB_EEEEEEEvNS4_8identityES13_S1D_vS1E_EENS_8epilogue10collective6detail29Sm90TmaWarpSpecializedAdapterINS1H_15DefaultEpilogueISJ_SK_SK_NS1G_6thread17LinearCombinationISJ_Li1EffLNS1L_9ScaleType4KindE0ELNS_15FloatRoundStyleE2ESJ_EENS1_15EpilogueDefaultEEEEEvvEEEEvNT_6ParamsE,"",@"SHT_CUDA_INFO"
	.sectionflags	@""
	.align	4


	//----- nvinfo : EIATTR_CUDA_API_VERSION
	.align		4
        /*0000*/ 	.byte	0x04, 0x37
        /*0002*/ 	.short	(.L_21 - .L_20)
.L_20:
        /*0004*/ 	.word	0x00000082


	//----- nvinfo : EIATTR_KPARAM_INFO
	.align		4
.L_21:
        /*0008*/ 	.byte	0x04, 0x17
        /*000a*/ 	.short	(.L_23 - .L_22)
.L_22:
        /*000c*/ 	.word	0x00000000
        /*0010*/ 	.short	0x0000
        /*0012*/ 	.short	0x0070
        /*0014*/ 	.byte	0x00, 0xf0, 0x01, 0x10


	//----- nvinfo : EIATTR_SPARSE_MMA_MASK
	.align		4
.L_23:
        /*0018*/ 	.byte	0x03, 0x50
        /*001a*/ 	.short	0x0000


	//----- nvinfo : EIATTR_MAXREG_COUNT
	.align		4
        /*001c*/ 	.byte	0x03, 0x1b
        /*001e*/ 	.short	0x00a8


	//----- nvinfo : EIATTR_NUM_BARRIERS
	.align		4
        /*0020*/ 	.byte	0x02, 0x4c
        /*0022*/ 	.byte	0x01
	.zero		1


	//----- nvinfo : EIATTR_EXTERNS
	.align		4
        /*0024*/ 	.byte	0x04, 0x0f
        /*0026*/ 	.short	(.L_25 - .L_24)


	//   ....[0]....
	.align		4
.L_24:
        /*0028*/ 	.word	index@(__assertfail)


	//----- nvinfo : EIATTR_ANNOTATIONS
	.align		4
.L_25:
        /*002c*/ 	.byte	0x04, 0x55
        /*002e*/ 	.short	(.L_27 - .L_26)


	//   ....[0]....
.L_26:
        /*0030*/ 	.word	0x00000001
        /*0034*/ 	.byte	0x40, 0x06, 0x00, 0x00, 0x01, 0x00, 0x00, 0x00, 0x60, 0x06, 0x00, 0x00, 0x01, 0x00, 0x00, 0x00
        /* <DEDUP_REMOVED lines=202> */
        /*0ce4*/ 	.byte	0xe0, 0x86, 0x01, 0x00, 0x01, 0x00, 0x00, 0x00, 0x00, 0x8d, 0x01, 0x00


	//----- nvinfo : EIATTR_MERCURY_ISA_VERSION
	.align		4
.L_27:
        /*0cf0*/ 	.byte	0x03, 0x5f
        /*0cf2*/ 	.short	0x0101


	//----- nvinfo : EIATTR_INT_WARP_WIDE_INSTR_OFFSETS
	.align		4
        /*0cf4*/ 	.byte	0x04, 0x31
        /*0cf6*/ 	.short	(.L_29 - .L_28)


	//   ....[0]....
.L_28:
        /*0cf8*/ 	.word	0x000004a0


	//   ....[1]....
        /*0cfc*/ 	.word	0x000004b0


	//   ....[2]....
        /*0d00*/ 	.word	0x00000580


	//----- nvinfo : EIATTR_COOP_GROUP_MASK_REGIDS
	.align		4
.L_29:
        /*0d04*/ 	.byte	0x04, 0x29
        /*0d06*/ 	.short	(.L_31 - .L_30)


	//   ....[0]....
.L_30:
        /*0d08*/ 	.word	0xffffffff


	//   ....[1]....
        /*0d0c*/ 	.word	0xffffffff


	//   ....[2]....
        /*0d10*/ 	.word	0xffffffff


	//   ....[3]....
        /*0d14*/ 	.word	0xffffffff


	//   ....[4]....
        /*0d18*/ 	.word	0xffffffff


	//----- nvinfo : EIATTR_COOP_GROUP_INSTR_OFFSETS
	.align		4
.L_31:
        /*0d1c*/ 	.byte	0x04, 0x28
        /*0d1e*/ 	.short	(.L_33 - .L_32)


	//   ....[0]....
.L_32:
        /*0d20*/ 	.word	0x00000070


	//   ....[1]....
        /*0d24*/ 	.word	0x00000080


	//   ....[2]....
        /*0d28*/ 	.word	0x00000140


	//   ....[3]....
        /*0d2c*/ 	.word	0x00000380


	//   ....[4]....
        /*0d30*/ 	.word	0x00001180


	//----- nvinfo : EIATTR_REG_RECONFIG
	.align		4
.L_33:
        /*0d34*/ 	.byte	0x01, 0x54
	.zero		2


	//----- nvinfo : EIATTR_SYSCALL_OFFSETS
	.align		4
        /*0d38*/ 	.byte	0x04, 0x46
        /*0d3a*/ 	.short	(.L_35 - .L_34)


	//   ....[0]....
.L_34:
        /*0d3c*/ 	.word	0x00001330


	//----- nvinfo : EIATTR_MBARRIER_INSTR_OFFSETS
	.align		4
.L_35:
        /*0d40*/ 	.byte	0x04, 0x39
        /*0d42*/ 	.short	(.L_37 - .L_36)


	//   ....[0]....
.L_36:
        /*0d44*/ 	.word	0x00000260
        /*0d48*/ 	.word	0x000000ff
        /*0d4c*/ 	.word	0x00000000
        /*0d50*/ 	.short	0x0100
        /*0d52*/ 	.byte	0x08
	.zero		1


	//   ....[1]....
        /*0d54*/ 	.word	0x00000270
        /*0d58*/ 	.word	0x000000ff
        /*0d5c*/ 	.word	0x00000040
        /*0d60*/ 	.short	0x0100
        /*0d62*/ 	.byte	0x08
	.zero		1


	//   ....[2]....
        /*0d64*/ 	.word	0x00000280
        /*0d68*/ 	.word	0x000000ff
        /*0d6c*/ 	.word	0x00000008
        /*0d70*/ 	.short	0x0100
        /*0d72*/ 	.byte	0x08
	.zero		1


	//   ....[3]....
        /*0d74*/ 	.word	0x00000290
        /*0d78*/ 	.word	0x000000ff
        /*0d7c*/ 	.word	0x00000048
        /*0d80*/ 	.short	0x0100
        /*0d82*/ 	.byte	0x08
	.zero		1


	//   ....[4]....
        /*0d84*/ 	.word	0x000002a0
        /*0d88*/ 	.word	0x000000ff
        /*0d8c*/ 	.word	0x00000010
        /*0d90*/ 	.short	0x0100
        /*0d92*/ 	.byte	0x08
	.zero		1


	//   ....[5]....
        /*0d94*/ 	.word	0x000002b0
        /*0d98*/ 	.word	0x000000ff
        /*0d9c*/ 	.word	0x00000050
        /*0da0*/ 	.short	0x0100
        /*0da2*/ 	.byte	0x08
	.zero		1


	//   ....[6]....
        /*0da4*/ 	.word	0x000002c0
        /*0da8*/ 	.word	0x000000ff
        /*0dac*/ 	.word	0x00000018
        /*0db0*/ 	.short	0x0100
        /*0db2*/ 	.byte	0x08
	.zero		1


	//   ....[7]....
        /*0db4*/ 	.word	0x000002d0
        /*0db8*/ 	.word	0x000000ff
        /*0dbc*/ 	.word	0x00000058
        /*0dc0*/ 	.short	0x0100
        /*0dc2*/ 	.byte	0x08
	.zero		1


	//   ....[8]....
        /*0dc4*/ 	.word	0x000002e0
        /*0dc8*/ 	.word	0x000000ff
        /*0dcc*/ 	.word	0x00000020
        /*0dd0*/ 	.short	0x0100
        /*0dd2*/ 	.byte	0x08
	.zero		1


	//   ....[9]....
        /*0dd4*/ 	.word	0x000002f0
        /*0dd8*/ 	.word	0x000000ff
        /*0ddc*/ 	.word	0x00000060
        /*0de0*/ 	.short	0x0100
        /*0de2*/ 	.byte	0x08
	.zero		1


	//   ....[10]....
        /*0de4*/ 	.word	0x00000300
        /*0de8*/ 	.word	0x000000ff
        /*0dec*/ 	.word	0x00000028
        /*0df0*/ 	.short	0x0100
        /*0df2*/ 	.byte	0x08
	.zero		1


	//   ....[11]....
        /*0df4*/ 	.word	0x00000310
        /*0df8*/ 	.word	0x000000ff
        /*0dfc*/ 	.word	0x00000068
        /*0e00*/ 	.short	0x0100
        /*0e02*/ 	.byte	0x08
	.zero		1


	//   ....[12]....
        /*0e04*/ 	.word	0x00000320
        /*0e08*/ 	.word	0x000000ff
        /*0e0c*/ 	.word	0x00000030
        /*0e10*/ 	.short	0x0100
        /*0e12*/ 	.byte	0x08
	.zero		1


	//   ....[13]....
        /*0e14*/ 	.word	0x00000330
        /*0e18*/ 	.word	0x000000ff
        /*0e1c*/ 	.word	0x00000070
        /*0e20*/ 	.short	0x0100
        /*0e22*/ 	.byte	0x08
	.zero		1


	//   ....[14]....
        /*0e24*/ 	.word	0x00000340
        /*0e28*/ 	.word	0x000000ff
        /*0e2c*/ 	.word	0x00000038
        /*0e30*/ 	.short	0x0100
        /*0e32*/ 	.byte	0x08
	.zero		1


	//   ....[15]....
        /*0e34*/ 	.word	0x00000350
        /*0e38*/ 	.word	0x000000ff
        /*0e3c*/ 	.word	0x00000078
        /*0e40*/ 	.short	0x0100
        /*0e42*/ 	.byte	0x08
	.zero		1


	//   ....[16]....
        /*0e44*/ 	.word	0x000005f0
        /*0e48*/ 	.word	0x000000ff
        /*0e4c*/ 	.word	0x00000090
        /*0e50*/ 	.short	0x0100
        /*0e52*/ 	.byte	0x06
	.zero		1


	//   ....[17]....
        /*0e54*/ 	.word	0x00000680
        /*0e58*/ 	.word	0x000000ff
        /*0e5c*/ 	.word	0x00000098
        /*0e60*/ 	.short	0x0100
        /*0e62*/ 	.byte	0x06
	.zero		1


	//   ....[18]....
        /*0e64*/ 	.word	0x00001420
        /*0e68*/ 	.word	0x00000003
        /*0e6c*/ 	.word	0x00000000
        /*0e70*/ 	.short	0x010a
        /*0e72*/ 	.byte	0x3f
	.zero		1


	//   ....[19]....
        /*0e74*/ 	.word	0x00001460
        /*0e78*/ 	.word	0x00000003
        /*0e7c*/ 	.word	0x00000000
        /*0e80*/ 	.short	0x010a
        /*0e82*/ 	.byte	0x3f
	.zero		1


	//   ....[20]....
        /*0e84*/ 	.word	0x00003ae0
        /*0e88*/ 	.word	0x000000ff
        /*0e8c*/ 	.word	0x00000000
        /*0e90*/ 	.short	0x010a
        /*0e92*/ 	.byte	0x04
	.zero		1


	//   ....[21]....
        /*0e94*/ 	.word	0x00003b20
        /*0e98*/ 	.word	0x000000ff
        /*0e9c*/ 	.word	0x00000000
        /*0ea0*/ 	.short	0x010a
        /*0ea2*/ 	.byte	0x04
	.zero		1


	//   ....[22]....
        /*0ea4*/ 	.word	0x00006020
        /*0ea8*/ 	.word	0x000000ff
        /*0eac*/ 	.word	0x00000000
        /*0eb0*/ 	.short	0x0101
        /*0eb2*/ 	.byte	0x04
	.zero		1


	//   ....[23]....
        /*0eb4*/ 	.word	0x00006220
        /*0eb8*/ 	.word	0x000000ff
        /*0ebc*/ 	.word	0x00000000
        /*0ec0*/ 	.short	0x0101
        /*0ec2*/ 	.byte	0x04
	.zero		1


	//   ....[24]....
        /*0ec4*/ 	.word	0x00018280
        /*0ec8*/ 	.word	0x0000000c
        /*0ecc*/ 	.word	0x00000040
        /*0ed0*/ 	.short	0x010a
        /*0ed2*/ 	.byte	0x3f
	.zero		1


	//   ....[25]....
        /*0ed4*/ 	.word	0x00018630
        /*0ed8*/ 	.word	0x00000003
        /*0edc*/ 	.word	0x00000098
        /*0ee0*/ 	.short	0x0101
        /*0ee2*/ 	.byte	0x3f
	.zero		1


	//   ....[26]....
        /*0ee4*/ 	.word	0x00018dc0
        /*0ee8*/ 	.word	0x00000007
        /*0eec*/ 	.word	0x00000000
        /*0ef0*/ 	.short	0x010a
        /*0ef2*/ 	.byte	0x3f
	.zero		1


	//   ....[27]....
        /*0ef4*/ 	.word	0x00018e40
        /*0ef8*/ 	.word	0x00000009
        /*0efc*/ 	.word	0x00000000
        /*0f00*/ 	.short	0x010a
        /*0f02*/ 	.byte	0x3f
	.zero		1


	//   ....[28]....
        /*0f04*/ 	.word	0x00018ed0
        /*0f08*/ 	.word	0x00000006
        /*0f0c*/ 	.word	0x00000000
        /*0f10*/ 	.short	0x010a
        /*0f12*/ 	.byte	0x3f
	.zero		1


	//   ....[29]....
        /*0f14*/ 	.word	0x00018f60
        /*0f18*/ 	.word	0x00000009
        /*0f1c*/ 	.word	0x00000000
        /*0f20*/ 	.short	0x010a
        /*0f22*/ 	.byte	0x3f
	.zero		1


	//   ....[30]....
        /*0f24*/ 	.word	0x00018ff0
        /*0f28*/ 	.word	0x00000006
        /*0f2c*/ 	.word	0x00000000
        /*0f30*/ 	.short	0x010a
        /*0f32*/ 	.byte	0x3f
	.zero		1


	//   ....[31]....
        /*0f34*/ 	.word	0x00019080
        /*0f38*/ 	.word	0x00000009
        /*0f3c*/ 	.word	0x00000000
        /*0f40*/ 	.short	0x010a
        /*0f42*/ 	.byte	0x3f
	.zero		1


	//   ....[32]....
        /*0f44*/ 	.word	0x00019110
        /*0f48*/ 	.word	0x00000006
        /*0f4c*/ 	.word	0x00000000
        /*0f50*/ 	.short	0x010a
        /*0f52*/ 	.byte	0x3f
	.zero		1


	//   ....[33]....
        /*0f54*/ 	.word	0x000191a0
        /*0f58*/ 	.word	0x00000003
        /*0f5c*/ 	.word	0x00000000
        /*0f60*/ 	.short	0x010a
        /*0f62*/ 	.byte	0x3f
	.zero		1


	//   ....[34]....
        /*0f64*/ 	.word	0x00019200
        /*0f68*/ 	.word	0x00000003
        /*0f6c*/ 	.word	0x00000000
        /*0f70*/ 	.short	0x010a
        /*0f72*/ 	.byte	0x3f
	.zero		1


	//   ....[35]....
        /*0f74*/ 	.word	0x00019260
        /*0f78*/ 	.word	0x00000009
        /*0f7c*/ 	.word	0x00000000
        /*0f80*/ 	.short	0x010a
        /*0f82*/ 	.byte	0x3f
	.zero		1


	//   ....[36]....
        /*0f84*/ 	.word	0x00019330
        /*0f88*/ 	.word	0x0000000c
        /*0f8c*/ 	.word	0x00000040
        /*0f90*/ 	.short	0x010a
        /*0f92*/ 	.byte	0x3f
	.zero		1


	//   ....[37]....
        /*0f94*/ 	.word	0x00019400
        /*0f98*/ 	.word	0x00000007
        /*0f9c*/ 	.word	0x00000000
        /*0fa0*/ 	.short	0x010a
        /*0fa2*/ 	.byte	0x3f
	.zero		1


	//   ....[38]....
        /*0fa4*/ 	.word	0x00019450
        /*0fa8*/ 	.word	0x00000009
        /*0fac*/ 	.word	0x00000000
        /*0fb0*/ 	.short	0x010a
        /*0fb2*/ 	.byte	0x3f
	.zero		1


	//   ....[39]....
        /*0fb4*/ 	.word	0x000194a0
        /*0fb8*/ 	.word	0x00000006
        /*0fbc*/ 	.word	0x00000000
        /*0fc0*/ 	.short	0x010a
        /*0fc2*/ 	.byte	0x3f
	.zero		1


	//   ....[40]....
        /*0fc4*/ 	.word	0x000194f0
        /*0fc8*/ 	.word	0x00000009
        /*0fcc*/ 	.word	0x00000000
        /*0fd0*/ 	.short	0x010a
        /*0fd2*/ 	.byte	0x3f
	.zero		1


	//   ....[41]....
        /*0fd4*/ 	.word	0x00019540
        /*0fd8*/ 	.word	0x00000006
        /*0fdc*/ 	.word	0x00000000
        /*0fe0*/ 	.short	0x010a
        /*0fe2*/ 	.byte	0x3f
	.zero		1


	//   ....[42]....
        /*0fe4*/ 	.word	0x00019590
        /*0fe8*/ 	.word	0x00000009
        /*0fec*/ 	.word	0x00000000
        /*0ff0*/ 	.short	0x010a
        /*0ff2*/ 	.byte	0x3f
	.zero		1


	//   ....[43]....
        /*0ff4*/ 	.word	0x000195e0
        /*0ff8*/ 	.word	0x00000006
        /*0ffc*/ 	.word	0x00000000
        /*1000*/ 	.short	0x010a
        /*1002*/ 	.byte	0x3f
	.zero		1


	//----- nvinfo : EIATTR_NUM_MBARRIERS
	.align		4
.L_37:
        /*1004*/ 	.byte	0x03, 0x38
        /*1006*/ 	.short	0x0012


	//----- nvinfo : EIATTR_EXIT_INSTR_OFFSETS
	.align		4
        /*1008*/ 	.byte	0x04, 0x1c
        /*100a*/ 	.short	(.L_39 - .L_38)


	//   ....[0]....
.L_38:
        /*100c*/ 	.word	0x000006d0


	//   ....[1]....
        /*1010*/ 	.word	0x00001030


	//   ....[2]....
        /*1014*/ 	.word	0x00017880


	//   ....[3]....
        /*1018*/ 	.word	0x00017f00


	//   ....[4]....
        /*101c*/ 	.word	0x000191f0


	//----- nvinfo : EIATTR_MAX_THREADS
	.align		4
.L_39:
        /*1020*/ 	.byte	0x04, 0x05
        /*1022*/ 	.short	(.L_41 - .L_40)
.L_40:
        /*1024*/ 	.word	0x00000180
        /*1028*/ 	.word	0x00000001
        /*102c*/ 	.word	0x00000001


	//----- nvinfo : EIATTR_CRS_STACK_SIZE
	.align		4
.L_41:
        /*1030*/ 	.byte	0x04, 0x1e
        /*1032*/ 	.short	(.L_43 - .L_42)
.L_42:
        /*1034*/ 	.word	0x00000000


	//----- nvinfo : EIATTR_CBANK_PARAM_SIZE
	.align		4
.L_43:
        /*1038*/ 	.byte	0x03, 0x19
        /*103a*/ 	.short	0x0470


	//----- nvinfo : EIATTR_PARAM_CBANK
	.align		4
        /*103c*/ 	.byte	0x04, 0x0a
        /*103e*/ 	.short	(.L_45 - .L_44)
	.align		4
.L_44:
        /*1040*/ 	.word	index@(.nv.constant0._ZN7cutlass13device_kernelINS_4gemm6kernel13GemmUniversalIN4cute5tupleIJiiiiEEENS1_10collective13CollectiveMmaINS1_34MainloopSm90TmaGmmaWarpSpecializedILi8ENS5_IJNS4_1CILi1EEESB_SB_EEENS1_35KernelTmaWarpSpecializedCooperativeEEENS5_IJNSA_ILi192EEENSA_ILi240EEENSA_ILi32EEEEEENS_6half_tENS5_IJlSB_lEEESJ_SK_NS4_8TiledMMAINS4_8MMA_AtomIJNS4_4SM904GMMA25MMA_64x16x16_F32F16F16_SSILNSO_5MajorE0ELSQ_0ELNSO_7ScaleInE1ELSR_1EEEEEENS4_6LayoutINS5_IJNSA_ILi2EEESB_SB_EEENS5_IJSB_NSA_ILi0EEESX_EEEEENS5_IJNS4_10UnderscoreES10_S10_EEEEENS4_13SM90_TMA_LOADENS4_14ComposedLayoutINS4_7SwizzleILi2ELi4ELi3EEENS4_18smem_ptr_flag_bitsILi16EEENSU_INS5_IJNSA_ILi8EEESH_EEENS5_IJSH_SB_EEEEEEEvNS4_8identityES13_S1D_vS1E_EENS_8epilogue10collective6detail29Sm90TmaWarpSpecializedAdapterINS1H_15DefaultEpilogueISJ_SK_SK_NS1G_6thread17LinearCombinationISJ_Li1EffLNS1L_9ScaleType4KindE0ELNS_15FloatRoundStyleE2ESJ_EENS1_15EpilogueDefaultEEEEEvvEEEEvNT_6ParamsE)
        /*1044*/ 	.short	0x0210
        /*1046*/ 	.short	0x0470


	//----- nvinfo : EIATTR_SW_WAR
	.align		4
.L_45:
        /*1048*/ 	.byte	0x04, 0x36
        /*104a*/ 	.short	(.L_47 - .L_46)
.L_46:
        /*104c*/ 	.word	0x00000008
.L_47:


//--------------------- .nv.callgraph             --------------------------
	.section	.nv.callgraph,"",@"SHT_CUDA_CALLGRAPH"
	.align	4
	.sectionentsize	8
	.align		4
        /*0000*/ 	.word	0x00000000
	.align		4
        /*0004*/ 	.word	0xffffffff
	.align		4
        /*0008*/ 	.word	index@(_ZN7cutlass13device_kernelINS_4gemm6kernel13GemmUniversalIN4cute5tupleIJiiiiEEENS1_10collective13CollectiveMmaINS1_34MainloopSm90TmaGmmaWarpSpecializedILi8ENS5_IJNS4_1CILi1EEESB_SB_EEENS1_35KernelTmaWarpSpecializedCooperativeEEENS5_IJNSA_ILi192EEENSA_ILi240EEENSA_ILi32EEEEEENS_6half_tENS5_IJlSB_lEEESJ_SK_NS4_8TiledMMAINS4_8MMA_AtomIJNS4_4SM904GMMA25MMA_64x16x16_F32F16F16_SSILNSO_5MajorE0ELSQ_0ELNSO_7ScaleInE1ELSR_1EEEEEENS4_6LayoutINS5_IJNSA_ILi2EEESB_SB_EEENS5_IJSB_NSA_ILi0EEESX_EEEEENS5_IJNS4_10UnderscoreES10_S10_EEEEENS4_13SM90_TMA_LOADENS4_14ComposedLayoutINS4_7SwizzleILi2ELi4ELi3EEENS4_18smem_ptr_flag_bitsILi16EEENSU_INS5_IJNSA_ILi8EEESH_EEENS5_IJSH_SB_EEEEEEEvNS4_8identityES13_S1D_vS1E_EENS_8epilogue10collective6detail29Sm90TmaWarpSpecializedAdapterINS1H_15DefaultEpilogueISJ_SK_SK_NS1G_6thread17LinearCombinationISJ_Li1EffLNS1L_9ScaleType4KindE0ELNS_15FloatRoundStyleE2ESJ_EENS1_15EpilogueDefaultEEEEEvvEEEEvNT_6ParamsE)
	.align		4
        /*000c*/ 	.word	index@(__assertfail)
	.align		4
        /*0010*/ 	.word	0x00000000
	.align		4
        /*0014*/ 	.word	0xfffffffe
	.align		4
        /*0018*/ 	.word	0x00000000
	.align		4
        /*001c*/ 	.word	0xfffffffd
	.align		4
        /*0020*/ 	.word	0x00000000
	.align		4
        /*0024*/ 	.word	0xfffffffc


//--------------------- .nv.constant4             --------------------------
	.section	.nv.constant4,"a",@progbits
	.align	8
	.align		8
.nv.constant4:
        /*0000*/ 	.dword	__assertfail
	.align		8
        /*0008*/ 	.dword	__unnamed_1
	.align		8
        /*0010*/ 	.dword	_ZN40_INTERNAL_7c771f73_4_k_cu_75b26d05_155684cuda3std3__45__cpo5beginE
	.align		8
        /*0018*/ 	.dword	_ZN40_INTERNAL_7c771f73_4_k_cu_75b26d05_155684cuda3std3__45__cpo3endE
	.align		8
        /*0020*/ 	.dword	_ZN40_INTERNAL_7c771f73_4_k_cu_75b26d05_155684cuda3std3__45__cpo6cbeginE
	.align		8
        /*0028*/ 	.dword	_ZN40_INTERNAL_7c771f73_4_k_cu_75b26d05_155684cuda3std3__45__cpo4cendE
	.align		8
        /*0030*/ 	.dword	_ZN40_INTERNAL_7c771f73_4_k_cu_75b26d05_155684cuda3std3__442_GLOBAL__N__7c771f73_4_k_cu_75b26d05_155686ignoreE
	.align		8
        /*0038*/ 	.dword	_ZN40_INTERNAL_7c771f73_4_k_cu_75b26d05_155684cuda3std3__419piecewise_constructE
	.align		8
        /*0040*/ 	.dword	_ZN40_INTERNAL_7c771f73_4_k_cu_75b26d05_155684cuda3std3__48in_placeE
	.align		8
        /*0048*/ 	.dword	_ZN40_INTERNAL_7c771f73_4_k_cu_75b26d05_155684cuda3std6ranges3__45__cpo4swapE
	.align		8
        /*0050*/ 	.dword	_ZN40_INTERNAL_7c771f73_4_k_cu_75b26d05_155684cuda3std6ranges3__45__cpo9iter_moveE
	.align		8
        /*0058*/ 	.dword	_ZN40_INTERNAL_7c771f73_4_k_cu_75b26d05_155684cute7productE
	.align		8
        /*0060*/ 	.dword	_ZN40_INTERNAL_7c771f73_4_k_cu_75b26d05_155684cute1_E
	.align		8
        /*0068*/ 	.dword	$str$22
	.align		8
        /*0070*/ 	.dword	$str$23


//--------------------- .text._ZN7cutlass13device_kernelINS_4gemm6kernel13GemmUniversalIN4cute5tupleIJiiiiEEENS1_10collective13CollectiveMmaINS1_34MainloopSm90TmaGmmaWarpSpecializedILi8ENS5_IJNS4_1CILi1EEESB_SB_EEENS1_35KernelTmaWarpSpecializedCooperativeEEENS5_IJNSA_ILi192EEENSA_ILi240EEENSA_ILi32EEEEEENS_6half_tENS5_IJlSB_lEEESJ_SK_NS4_8TiledMMAINS4_8MMA_AtomIJNS4_4SM904GMMA25MMA_64x16x16_F32F16F16_SSILNSO_5MajorE0ELSQ_0ELNSO_7ScaleInE1ELSR_1EEEEEENS4_6LayoutINS5_IJNSA_ILi2EEESB_SB_EEENS5_IJSB_NSA_ILi0EEESX_EEEEENS5_IJNS4_10UnderscoreES10_S10_EEEEENS4_13SM90_TMA_LOADENS4_14ComposedLayoutINS4_7SwizzleILi2ELi4ELi3EEENS4_18smem_ptr_flag_bitsILi16EEENSU_INS5_IJNSA_ILi8EEESH_EEENS5_IJSH_SB_EEEEEEEvNS4_8identityES13_S1D_vS1E_EENS_8epilogue10collective6detail29Sm90TmaWarpSpecializedAdapterINS1H_15DefaultEpilogueISJ_SK_SK_NS1G_6thread17LinearCombinationISJ_Li1EffLNS1L_9ScaleType4KindE0ELNS_15FloatRoundStyleE2ESJ_EENS1_15EpilogueDefaultEEEEEvvEEEEvNT_6ParamsE --------------------------
	.section	.text._ZN7cutlass13device_kernelINS_4gemm6kernel13GemmUniversalIN4cute5tupleIJiiiiEEENS1_10collective13CollectiveMmaINS1_34MainloopSm90TmaGmmaWarpSpecializedILi8ENS5_IJNS4_1CILi1EEESB_SB_EEENS1_35KernelTmaWarpSpecializedCooperativeEEENS5_IJNSA_ILi192EEENSA_ILi240EEENSA_ILi32EEEEEENS_6half_tENS5_IJlSB_lEEESJ_SK_NS4_8TiledMMAINS4_8MMA_AtomIJNS4_4SM904GMMA25MMA_64x16x16_F32F16F16_SSILNSO_5MajorE0ELSQ_0ELNSO_7ScaleInE1ELSR_1EEEEEENS4_6LayoutINS5_IJNSA_ILi2EEESB_SB_EEENS5_IJSB_NSA_ILi0EEESX_EEEEENS5_IJNS4_10UnderscoreES10_S10_EEEEENS4_13SM90_TMA_LOADENS4_14ComposedLayoutINS4_7SwizzleILi2ELi4ELi3EEENS4_18smem_ptr_flag_bitsILi16EEENSU_INS5_IJNSA_ILi8EEESH_EEENS5_IJSH_SB_EEEEEEEvNS4_8identityES13_S1D_vS1E_EENS_8epilogue10collective6detail29Sm90TmaWarpSpecializedAdapterINS1H_15DefaultEpilogueISJ_SK_SK_NS1G_6thread17LinearCombinationISJ_Li1EffLNS1L_9ScaleType4KindE0ELNS_15FloatRoundStyleE2ESJ_EENS1_15EpilogueDefaultEEEEEvvEEEEvNT_6ParamsE,"ax",@progbits
	.align	128
.text._ZN7cutlass13device_kernelINS_4gemm6kernel13GemmUniversalIN4cute5tupleIJiiiiEEENS1_10collective13CollectiveMmaINS1_34MainloopSm90TmaGmmaWarpSpecializedILi8ENS5_IJNS4_1CILi1EEESB_SB_EEENS1_35KernelTmaWarpSpecializedCooperativeEEENS5_IJNSA_ILi192EEENSA_ILi240EEENSA_ILi32EEEEEENS_6half_tENS5_IJlSB_lEEESJ_SK_NS4_8TiledMMAINS4_8MMA_AtomIJNS4_4SM904GMMA25MMA_64x16x16_F32F16F16_SSILNSO_5MajorE0ELSQ_0ELNSO_7ScaleInE1ELSR_1EEEEEENS4_6LayoutINS5_IJNSA_ILi2EEESB_SB_EEENS5_IJSB_NSA_ILi0EEESX_EEEEENS5_IJNS4_10UnderscoreES10_S10_EEEEENS4_13SM90_TMA_LOADENS4_14ComposedLayoutINS4_7SwizzleILi2ELi4ELi3EEENS4_18smem_ptr_flag_bitsILi16EEENSU_INS5_IJNSA_ILi8EEESH_EEENS5_IJSH_SB_EEEEEEEvNS4_8identityES13_S1D_vS1E_EENS_8epilogue10collective6detail29Sm90TmaWarpSpecializedAdapterINS1H_15DefaultEpilogueISJ_SK_SK_NS1G_6thread17LinearCombinationISJ_Li1EffLNS1L_9ScaleType4KindE0ELNS_15FloatRoundStyleE2ESJ_EENS1_15EpilogueDefaultEEEEEvvEEEEvNT_6ParamsE:
        .type           _ZN7cutlass13device_kernelINS_4gemm6kernel13GemmUniversalIN4cute5tupleIJiiiiEEENS1_10collective13CollectiveMmaINS1_34MainloopSm90TmaGmmaWarpSpecializedILi8ENS5_IJNS4_1CILi1EEESB_SB_EEENS1_35KernelTmaWarpSpecializedCooperativeEEENS5_IJNSA_ILi192EEENSA_ILi240EEENSA_ILi32EEEEEENS_6half_tENS5_IJlSB_lEEESJ_SK_NS4_8TiledMMAINS4_8MMA_AtomIJNS4_4SM904GMMA25MMA_64x16x16_F32F16F16_SSILNSO_5MajorE0ELSQ_0ELNSO_7ScaleInE1ELSR_1EEEEEENS4_6LayoutINS5_IJNSA_ILi2EEESB_SB_EEENS5_IJSB_NSA_ILi0EEESX_EEEEENS5_IJNS4_10UnderscoreES10_S10_EEEEENS4_13SM90_TMA_LOADENS4_14ComposedLayoutINS4_7SwizzleILi2ELi4ELi3EEENS4_18smem_ptr_flag_bitsILi16EEENSU_INS5_IJNSA_ILi8EEESH_EEENS5_IJSH_SB_EEEEEEEvNS4_8identityES13_S1D_vS1E_EENS_8epilogue10collective6detail29Sm90TmaWarpSpecializedAdapterINS1H_15DefaultEpilogueISJ_SK_SK_NS1G_6thread17LinearCombinationISJ_Li1EffLNS1L_9ScaleType4KindE0ELNS_15FloatRoundStyleE2ESJ_EENS1_15EpilogueDefaultEEEEEvvEEEEvNT_6ParamsE,@function
        .size           _ZN7cutlass13device_kernelINS_4gemm6kernel13GemmUniversalIN4cute5tupleIJiiiiEEENS1_10collective13CollectiveMmaINS1_34MainloopSm90TmaGmmaWarpSpecializedILi8ENS5_IJNS4_1CILi1EEESB_SB_EEENS1_35KernelTmaWarpSpecializedCooperativeEEENS5_IJNSA_ILi192EEENSA_ILi240EEENSA_ILi32EEEEEENS_6half_tENS5_IJlSB_lEEESJ_SK_NS4_8TiledMMAINS4_8MMA_AtomIJNS4_4SM904GMMA25MMA_64x16x16_F32F16F16_SSILNSO_5MajorE0ELSQ_0ELNSO_7ScaleInE1ELSR_1EEEEEENS4_6LayoutINS5_IJNSA_ILi2EEESB_SB_EEENS5_IJSB_NSA_ILi0EEESX_EEEEENS5_IJNS4_10UnderscoreES10_S10_EEEEENS4_13SM90_TMA_LOADENS4_14ComposedLayoutINS4_7SwizzleILi2ELi4ELi3EEENS4_18smem_ptr_flag_bitsILi16EEENSU_INS5_IJNSA_ILi8EEESH_EEENS5_IJSH_SB_EEEEEEEvNS4_8identityES13_S1D_vS1E_EENS_8epilogue10collective6detail29Sm90TmaWarpSpecializedAdapterINS1H_15DefaultEpilogueISJ_SK_SK_NS1G_6thread17LinearCombinationISJ_Li1EffLNS1L_9ScaleType4KindE0ELNS_15FloatRoundStyleE2ESJ_EENS1_15EpilogueDefaultEEEEEvvEEEEvNT_6ParamsE,(.L_x_553 - _ZN7cutlass13device_kernelINS_4gemm6kernel13GemmUniversalIN4cute5tupleIJiiiiEEENS1_10collective13CollectiveMmaINS1_34MainloopSm90TmaGmmaWarpSpecializedILi8ENS5_IJNS4_1CILi1EEESB_SB_EEENS1_35KernelTmaWarpSpecializedCooperativeEEENS5_IJNSA_ILi192EEENSA_ILi240EEENSA_ILi32EEEEEENS_6half_tENS5_IJlSB_lEEESJ_SK_NS4_8TiledMMAINS4_8MMA_AtomIJNS4_4SM904GMMA25MMA_64x16x16_F32F16F16_SSILNSO_5MajorE0ELSQ_0ELNSO_7ScaleInE1ELSR_1EEEEEENS4_6LayoutINS5_IJNSA_ILi2EEESB_SB_EEENS5_IJSB_NSA_ILi0EEESX_EEEEENS5_IJNS4_10UnderscoreES10_S10_EEEEENS4_13SM90_TMA_LOADENS4_14ComposedLayoutINS4_7SwizzleILi2ELi4ELi3EEENS4_18smem_ptr_flag_bitsILi16EEENSU_INS5_IJNSA_ILi8EEESH_EEENS5_IJSH_SB_EEEEEEEvNS4_8identityES13_S1D_vS1E_EENS_8epilogue10collective6detail29Sm90TmaWarpSpecializedAdapterINS1H_15DefaultEpilogueISJ_SK_SK_NS1G_6thread17LinearCombinationISJ_Li1EffLNS1L_9ScaleType4KindE0ELNS_15FloatRoundStyleE2ESJ_EENS1_15EpilogueDefaultEEEEEvvEEEEvNT_6ParamsE)
        .other          _ZN7cutlass13device_kernelINS_4gemm6kernel13GemmUniversalIN4cute5tupleIJiiiiEEENS1_10collective13CollectiveMmaINS1_34MainloopSm90TmaGmmaWarpSpecializedILi8ENS5_IJNS4_1CILi1EEESB_SB_EEENS1_35KernelTmaWarpSpecializedCooperativeEEENS5_IJNSA_ILi192EEENSA_ILi240EEENSA_ILi32EEEEEENS_6half_tENS5_IJlSB_lEEESJ_SK_NS4_8TiledMMAINS4_8MMA_AtomIJNS4_4SM904GMMA25MMA_64x16x16_F32F16F16_SSILNSO_5MajorE0ELSQ_0ELNSO_7ScaleInE1ELSR_1EEEEEENS4_6LayoutINS5_IJNSA_ILi2EEESB_SB_EEENS5_IJSB_NSA_ILi0EEESX_EEEEENS5_IJNS4_10UnderscoreES10_S10_EEEEENS4_13SM90_TMA_LOADENS4_14ComposedLayoutINS4_7SwizzleILi2ELi4ELi3EEENS4_18smem_ptr_flag_bitsILi16EEENSU_INS5_IJNSA_ILi8EEESH_EEENS5_IJSH_SB_EEEEEEEvNS4_8identityES13_S1D_vS1E_EENS_8epilogue10collective6detail29Sm90TmaWarpSpecializedAdapterINS1H_15DefaultEpilogueISJ_SK_SK_NS1G_6thread17LinearCombinationISJ_Li1EffLNS1L_9ScaleType4KindE0ELNS_15FloatRoundStyleE2ESJ_EENS1_15EpilogueDefaultEEEEEvvEEEEvNT_6ParamsE,@"STO_CUDA_ENTRY STV_DEFAULT"
_ZN7cutlass13device_kernelINS_4gemm6kernel13GemmUniversalIN4cute5tupleIJiiiiEEENS1_10collective13CollectiveMmaINS1_34MainloopSm90TmaGmmaWarpSpecializedILi8ENS5_IJNS4_1CILi1EEESB_SB_EEENS1_35KernelTmaWarpSpecializedCooperativeEEENS5_IJNSA_ILi192EEENSA_ILi240EEENSA_ILi32EEEEEENS_6half_tENS5_IJlSB_lEEESJ_SK_NS4_8TiledMMAINS4_8MMA_AtomIJNS4_4SM904GMMA25MMA_64x16x16_F32F16F16_SSILNSO_5MajorE0ELSQ_0ELNSO_7ScaleInE1ELSR_1EEEEEENS4_6LayoutINS5_IJNSA_ILi2EEESB_SB_EEENS5_IJSB_NSA_ILi0EEESX_EEEEENS5_IJNS4_10UnderscoreES10_S10_EEEEENS4_13SM90_TMA_LOADENS4_14ComposedLayoutINS4_7SwizzleILi2ELi4ELi3EEENS4_18smem_ptr_flag_bitsILi16EEENSU_INS5_IJNSA_ILi8EEESH_EEENS5_IJSH_SB_EEEEEEEvNS4_8identityES13_S1D_vS1E_EENS_8epilogue10collective6detail29Sm90TmaWarpSpecializedAdapterINS1H_15DefaultEpilogueISJ_SK_SK_NS1G_6thread17LinearCombinationISJ_Li1EffLNS1L_9ScaleType4KindE0ELNS_15FloatRoundStyleE2ESJ_EENS1_15EpilogueDefaultEEEEEvvEEEEvNT_6ParamsE:
[----:B------:R-:W0:Y:S02]  /*0000*/  LDC R1, c[0x0][0x28] ;  /* 0x00000a00ff017b82 */ /* 0x000e240000000800 */
[----:B0-----:R-:W-:Y:S01]  /*0010*/  VIADD R1, R1, 0xfffffe00 ;  /* 0xfffffe0001017836 */ /* 0x001fe20000000000 */
[----:B------:R-:W0:Y:S01]  /*0020*/  S2R R2, SR_TID.X ;  /* 0x0000000000027919 */ /* 0x000e220000002100 */
[----:B------:R-:W-:Y:S01]  /*0030*/  ELECT P0, URZ, PT ;  /* 0x00000000003f782f */ /* 0x000fe20003800000 */
[----:B------:R-:W-:Y:S01]  /*0040*/  BSSY B0, `(.L_x_0) ;  /* 0x000000f000007945 */ /* 0x000fe20003800000 */
[--C-:B0-----:R-:W-:Y:S02]  /*0050*/  SHF.R.U32.HI R0, RZ, 0x5, R2.reuse ;  /* 0x00000005ff007819 */ /* 0x101fe40000011602 */
[----:B------:R-:W-:-:S03]  /*0060*/  SHF.R.U32.HI R2, RZ, 0x7, R2 ;  /* 0x00000007ff027819 */ /* 0x000fc60000011602 */
[----:B------:R-:W0:Y:S04]  /*0070*/  SHFL.IDX PT, R3, R0, RZ, 0x1f ;  /* 0x00001fff00037589 */ /* 0x000e2800000e0000 */
[----:B------:R1:W2:Y:S01]  /*0080*/  SHFL.IDX PT, R5, R2, RZ, 0x1f ;  /* 0x00001fff02057589 */ /* 0x0002a200000e0000 */
[----:B0-----:R-:W-:-:S13]  /*0090*/  ISETP.NE.OR P0, PT, R3, RZ, !P0 ;  /* 0x000000ff0300720c */ /* 0x001fda0004705670 */
[----:B-12---:R-:W-:Y:S05]  /*00a0*/  @P0 BRA `(.L_x_1) ;  /* 0x0000000000200947 */ /* 0x006fea0003800000 */
[----:B------:R-:W-:Y:S02]  /*00b0*/  ULDC.64 UR4, c[0x0][0x198] ;  /* 0x0000660000047ab9 */ /* 0x000fe40000000a00 */
[----:B------:R-:W-:Y:S02]  /*00c0*/  UIADD3 UR6, UP0, UR4, 0xf0, URZ ;  /* 0x000000f004067890 */ /* 0x000fe4000ff1e03f */
[----:B------:R-:W-:Y:S02]  /*00d0*/  UIADD3 UR4, UP1, UR4, 0x1f0, URZ ;  /* 0x000001f004047890 */ /* 0x000fe4000ff3e03f */
[----:B------:R-:W-:Y:S02]  /*00e0*/  UIADD3.X UR7, URZ, UR5, URZ, UP0, !UPT ;  /* 0x000000053f077290 */ /* 0x000fe400087fe43f */
[----:B------:R-:W-:-:S07]  /*00f0*/  UIADD3.X UR5, URZ, UR5, URZ, UP1, !UPT ;  /* 0x000000053f057290 */ /* 0x000fce0008ffe43f */
[----:B------:R0:W-:Y:S02]  /*0100*/  UTMACCTL.PF [UR6] ;  /* 0x00000000060079b9 */ /* 0x0001e40008040000 */
[----:B------:R0:W-:Y:S02]  /*0110*/  UTMACCTL.PF [UR4] ;  /* 0x00000000040079b9 */ /* 0x0001e40008040000 */
[----:B0-----:R-:W-:Y:S01]  /*0120*/  NOP ;  /* 0x0000000000007918 */ /* 0x001fe20000000000 */
.L_x_1:
[----:B------:R-:W-:Y:S05]  /*0130*/  BSYNC B0 ;  /* 0x0000000000007941 */ /* 0x000fea0003800000 */
.L_x_0:
[----:B------:R-:W0:Y:S02]  /*0140*/  SHFL.IDX PT, R2, R0, RZ, 0x1f ;  /* 0x00001fff00027589 */ /* 0x000e2400000e0000 */
[----:B0-----:R-:W-:-:S13]  /*0150*/  ISETP.NE.AND P0, PT, R2, RZ, PT ;  /* 0x000000ff0200720c */ /* 0x001fda0003f05270 */
[----:B------:R-:W-:Y:S05]  /*0160*/  @P0 BRA `(.L_x_2) ;  /* 0x0000000000840947 */ /* 0x000fea0003800000 */
[----:B------:R-:W-:Y:S01]  /*0170*/  ELECT P0, URZ, PT ;  /* 0x00000000003f782f */ /* 0x000fe20003800000 */
[----:B------:R-:W-:-:S12]  /*0180*/  BSSY B0, `(.L_x_2) ;  /* 0x000001f000007945 */ /* 0x000fd80003800000 */
[----:B------:R-:W-:Y:S05]  /*0190*/  @!P0 BRA `(.L_x_3) ;  /* 0x0000000000748947 */ /* 0x000fea0003800000 */
[----:B------:R-:W0:Y:S01]  /*01a0*/  S2UR UR8, SR_CgaCtaId ;  /* 0x00000000000879c3 */ /* 0x000e220000008800 */
[----:B------:R-:W-:Y:S01]  /*01b0*/  UMOV UR4, 0x400 ;  /* 0x0000040000047882 */ /* 0x000fe20000000000 */
[----:B------:R-:W-:Y:S01]  /*01c0*/  UMOV UR5, 0x1 ;  /* 0x0000000100057882 */ /* 0x000fe20000000000 */
[----:B------:R-:W-:Y:S02]  /*01d0*/  UMOV UR6, 0x100 ;  /* 0x0000010000067882 */ /* 0x000fe40000000000 */
[----:B------:R-:W-:-:S04]  /*01e0*/  UIADD3 UR6, -UR6, 0x100000, URZ ;  /* 0x0010000006067890 */ /* 0x000fc8000fffe13f */
[----:B------:R-:W-:Y:S02]  /*01f0*/  USHF.L.U32 UR7, UR6, 0xb, URZ ;  /* 0x0000000b06077899 */ /* 0x000fe4000800063f */
[----:B------:R-:W-:Y:S02]  /*0200*/  USHF.L.U32 UR6, UR6, 0x1, URZ ;  /* 0x0000000106067899 */ /* 0x000fe4000800063f */
[----:B0-----:R-:W-:Y:S02]  /*0210*/  ULEA UR8, UR8, UR4, 0x18 ;  /* 0x0000000408087291 */ /* 0x001fe4000f8ec03f */
[----:B------:R-:W-:-:S04]  /*0220*/  UIADD3 UR4, -UR5, 0x100000, URZ ;  /* 0x0010000005047890 */ /* 0x000fc8000fffe13f */
[----:B------:R-:W-:Y:S02]  /*0230*/  USHF.L.U32 UR5, UR4, 0xb, URZ ;  /* 0x0000000b04057899 */ /* 0x000fe4000800063f */
[----:B------:R-:W-:Y:S01]  /*0240*/  USHF.L.U32 UR4, UR4, 0x1, URZ ;  /* 0x0000000104047899 */ /* 0x000fe2000800063f */
[----:B------:R-:W0:Y:S11]  /*0250*/  FENCE.VIEW.ASYNC.S ;  /* 0x00000000000073c6 */ /* 0x000e360000000000 */
[----:B0-----:R0:W1:Y:S01]  /*0260*/  SYNCS.EXCH.64 URZ, [UR8], UR4 ;  /* 0x00000004083f75b2 */ /* 0x0010620008000100 */
[----:B------:R0:W2:Y:S01]  /*0270*/  SYNCS.EXCH.64 URZ, [UR8+0x40], UR6 ;  /* 0x00004006083f75b2 */ /* 0x0000a20008000100 */
[----:B------:R0:W3:Y:S01]  /*0280*/  SYNCS.EXCH.64 URZ, [UR8+0x8], UR4 ;  /* 0x00000804083f75b2 */ /* 0x0000e20008000100 */
[----:B------:R0:W4:Y:S01]  /*0290*/  SYNCS.EXCH.64 URZ, [UR8+0x48], UR6 ;  /* 0x00004806083f75b2 */ /* 0x0001220008000100 */
[----:B------:R0:W0:Y:S01]  /*02a0*/  SYNCS.EXCH.64 URZ, [UR8+0x10], UR4 ;  /* 0x00001004083f75b2 */ /* 0x0000220008000100 */
        /* <DEDUP_REMOVED lines=11> */
[----:B------:R-:W-:Y:S01]  /*0360*/  NOP ;  /* 0x0000000000007918 */ /* 0x000fe20000000000 */
.L_x_3:
[----:B0-----:R-:W-:Y:S05]  /*0370*/  BSYNC B0 ;  /* 0x0000000000007941 */ /* 0x001fea0003800000 */
.L_x_2:
[----:B------:R-:W0:Y:S01]  /*0380*/  SHFL.IDX PT, R0, R0, RZ, 0x1f ;  /* 0x00001fff00007589 */ /* 0x000e2200000e0000 */
[----:B------:R-:W5:Y:S01]  /*0390*/  LDC R2, c[0x0][0x65c] ;  /* 0x00019700ff027b82 */ /* 0x000f620000000800 */
[----:B------:R-:W-:Y:S02]  /*03a0*/  ELECT P0, URZ, PT ;  /* 0x00000000003f782f */ /* 0x000fe40003800000 */
[----:B------:R-:W-:Y:S01]  /*03b0*/  SHF.R.S32.HI R6, RZ, 0x1f, R3 ;  /* 0x0000001fff067819 */ /* 0x000fe20000011403 */
[----:B------:R-:W1:Y:S01]  /*03c0*/  S2R R4, SR_CTAID.Y ;  /* 0x0000000000047919 */ /* 0x000e620000002600 */
[----:B------:R-:W-:Y:S01]  /*03d0*/  UMOV UR4, 0x20 ;  /* 0x0000002000047882 */ /* 0x000fe20000000000 */
[C---:B------:R-:W-:Y:S01]  /*03e0*/  ISETP.NE.AND P2, PT, R5.reuse, RZ, PT ;  /* 0x000000ff0500720c */ /* 0x040fe20003f45270 */
[----:B------:R-:W-:Y:S01]  /*03f0*/  VIADD R10, R5, 0xffffffff ;  /* 0xffffffff050a7836 */ /* 0x000fe20000000000 */
[----:B------:R-:W-:Y:S01]  /*0400*/  LEA.HI R6, R6, R3, RZ, 0x2 ;  /* 0x0000000306067211 */ /* 0x000fe200078f10ff */
[----:B------:R-:W-:Y:S01]  /*0410*/  NOP ;  /* 0x0000000000007918 */ /* 0x000fe20000000000 */
[----:B------:R-:W-:-:S02]  /*0420*/  NOP ;  /* 0x0000000000007918 */ /* 0x000fc40000000000 */
[----:B------:R-:W-:Y:S02]  /*0430*/  ISETP.GE.U32.AND P1, PT, R10, 0x2, PT ;  /* 0x000000020a00780c */ /* 0x000fe40003f26070 */
[----:B0-----:R-:W-:Y:S02]  /*0440*/  ISETP.NE.OR P0, PT, R0, RZ, !P0 ;  /* 0x000000ff0000720c */ /* 0x001fe40004705670 */
[----:B-----5:R-:W-:Y:S02]  /*0450*/  ISETP.NE.AND P3, PT, R2, 0x1, PT ;  /* 0x000000010200780c */ /* 0x020fe40003f65270 */
[----:B------:R-:W0:Y:S01]  /*0460*/  S2R R2, SR_CTAID.X ;  /* 0x0000000000027919 */ /* 0x000e220000002500 */
[----:B------:R-:W-:-:S05]  /*0470*/  LOP3.LUT R0, R6, 0xfffffffc, RZ, 0xc0, !PT ;  /* 0xfffffffc06007812 */ /* 0x000fca00078ec0ff */
[----:B------:R-:W-:Y:S02]  /*0480*/  IMAD.IADD R0, R3, 0x1, -R0 ;  /* 0x0000000103007824 */ /* 0x000fe400078e0a00 */
[----:B------:R-:W-:Y:S01]  /*0490*/  IMAD.MOV.U32 R3, RZ, RZ, RZ ;  /* 0x000000ffff037224 */ /* 0x000fe200078e00ff */
[----:B------:R-:W-:Y:S01]  /*04a0*/  VOTEU.ALL UP0, P0 ;  /* 0x00000000003f7886 */ /* 0x000fe20000000000 */
[----:B------:R-:W-:Y:S01]  /*04b0*/  VOTEU.ALL UP1, P0 ;  /* 0x00000000003f7886 */ /* 0x000fe20000020000 */
[----:B------:R-:W0:Y:S01]  /*04c0*/  @P3 LDC R9, c[0x0][0x10] ;  /* 0x00000400ff093b82 */ /* 0x000e220000000800 */
[----:B-1----:R-:W-:Y:S02]  /*04d0*/  @P3 IMAD.MOV.U32 R6, RZ, RZ, R4 ;  /* 0x000000ffff063224 */ /* 0x002fe400078e0004 */
[----:B------:R-:W-:Y:S01]  /*04e0*/  @!UP0 UMOV UR6, 0x400 ;  /* 0x0000040000068882 */ /* 0x000fe20000000000 */
[----:B------:R-:W-:-:S04]  /*04f0*/  @!UP0 UIADD3 UR4, -UR4, 0x100000, URZ ;  /* 0x0010000004048890 */ /* 0x000fc8000fffe13f */
[----:B------:R-:W-:Y:S02]  /*0500*/  @!UP0 USHF.L.U32 UR5, UR4, 0xb, URZ ;  /* 0x0000000b04058899 */ /* 0x000fe4000800063f */
[----:B------:R-:W-:Y:S01]  /*0510*/  @!UP0 USHF.L.U32 UR4, UR4, 0x1, URZ ;  /* 0x0000000104048899 */ /* 0x000fe2000800063f */
[----:B------:R-:W-:Y:S01]  /*0520*/  @P3 IMAD.MOV.U32 R7, RZ, RZ, RZ ;  /* 0x000000ffff073224 */ /* 0x000fe200078e00ff */
[----:B------:R-:W1:Y:S08]  /*0530*/  @!UP0 S2UR UR7, SR_CgaCtaId ;  /* 0x00000000000789c3 */ /* 0x000e700000008800 */
[----:B------:R-:W5:Y:S01]  /*0540*/  @!P3 LDC R11, c[0x0][0xc] ;  /* 0x00000300ff0bbb82 */ /* 0x000f620000000800 */
[----:B0-----:R-:W-:-:S04]  /*0550*/  @P3 IMAD.WIDE.U32 R8, R2, R9, R6 ;  /* 0x0000000902083225 */ /* 0x001fc800078e0006 */
[----:B------:R-:W-:Y:S01]  /*0560*/  @P3 IMAD.MOV.U32 R12, RZ, RZ, R8 ;  /* 0x000000ffff0c3224 */ /* 0x000fe200078e0008 */
[----:B-1----:R-:W-:Y:S01]  /*0570*/  @!UP0 ULEA UR6, UR7, UR6, 0x18 ;  /* 0x0000000607068291 */ /* 0x002fe2000f8ec03f */
[----:B------:R-:W-:Y:S01]  /*0580*/  VOTEU.ALL UP0, P0 ;  /* 0x00000000003f7886 */ /* 0x000fe20000000000 */
[----:B------:R-:W-:-:S04]  /*0590*/  ISETP.NE.AND P0, PT, R0, 0x3, PT ;  /* 0x000000030000780c */ /* 0x000fc80003f05270 */
[----:B------:R-:W-:Y:S01]  /*05a0*/  ISETP.EQ.OR P0, PT, R0, RZ, !P0 ;  /* 0x000000ff0000720c */ /* 0x000fe20004702670 */
[----:B-----5:R-:W-:-:S03]  /*05b0*/  @!P3 IMAD.WIDE.U32 R6, R11, R4, R2 ;  /* 0x000000040b06b225 */ /* 0x020fc600078e0002 */
[----:B------:R-:W-:Y:S01]  /*05c0*/  ISETP.EQ.AND P0, PT, R5, RZ, P0 ;  /* 0x000000ff0500720c */ /* 0x000fe20000702270 */
[----:B------:R-:W-:Y:S01]  /*05d0*/  @P3 IMAD.MOV.U32 R5, RZ, RZ, RZ ;  /* 0x000000ffff053224 */ /* 0x000fe200078e00ff */
[----:B------:R-:W0:Y:S02]  /*05e0*/  FENCE.VIEW.ASYNC.S ;  /* 0x00000000000073c6 */ /* 0x000e240000000000 */
[----:B0-----:R0:W2:Y:S01]  /*05f0*/  @!UP0 SYNCS.EXCH.64 URZ, [UR6+0x90], UR4 ;  /* 0x00009004063f85b2 */ /* 0x0010a20008000100 */
[----:B------:R-:W-:Y:S02]  /*0600*/  @!P3 IMAD.MOV.U32 R12, RZ, RZ, R6 ;  /* 0x000000ffff0cb224 */ /* 0x000fe400078e0006 */
[----:B------:R-:W-:Y:S01]  /*0610*/  @P3 IMAD.IADD R20, R9, 0x1, R5 ;  /* 0x0000000109143824 */ /* 0x000fe200078e0205 */
[----:B------:R-:W-:Y:S01]  /*0620*/  SEL R5, RZ, 0x1, !P0 ;  /* 0x00000001ff057807 */ /* 0x000fe20004000000 */
[----:B------:R-:W-:Y:S01]  /*0630*/  @!P3 IMAD.MOV.U32 R20, RZ, RZ, R7 ;  /* 0x000000ffff14b224 */ /* 0x000fe200078e0007 */
[----:B------:R0:W-:Y:S02]  /*0640*/  STL [R1+0xbc], R12 ;  /* 0x0000bc0c01007387 */ /* 0x0001e40000100800 */
[----:B------:R-:W-:-:S02]  /*0650*/  SEL R5, R5, 0x2, P1 ;  /* 0x0000000205057807 */ /* 0x000fc40000800000 */
[----:B------:R0:W-:Y:S04]  /*0660*/  STL [R1+0xb8], R20 ;  /* 0x0000b81401007387 */ /* 0x0001e80000100800 */
[----:B------:R0:W-:Y:S01]  /*0670*/  STL [R1+0xb0], R5 ;  /* 0x0000b00501007387 */ /* 0x0001e20000100800 */
[----:B------:R0:W2:Y:S01]  /*0680*/  @!UP1 SYNCS.EXCH.64 URZ, [UR6+0x98], UR4 ;  /* 0x00009804063f95b2 */ /* 0x0000a20008000100 */
[----:B------:R-:W-:Y:S01]  /*0690*/  NOP ;  /* 0x0000000000007918 */ /* 0x000fe20000000000 */
[----:B--234-:R-:W-:Y:S06]  /*06a0*/  BAR.SYNC.DEFER_BLOCKING 0x0 ;  /* 0x0000000000007b1d */ /* 0x01cfec0000010000 */
[----:B------:R-:W-:Y:S05]  /*06b0*/  @!P2 BRA `(.L_x_4) ;  /* 0x000001700074a947 */ /* 0x000fea0003800000 */
[----:B------:R-:W-:-:S13]  /*06c0*/  ISETP.GT.U32.AND P0, PT, R10, 0x1, PT ;  /* 0x000000010a00780c */ /* 0x000fda0003f04070 */
[----:B0-----:R-:W-:Y:S05]  /*06d0*/  @P0 EXIT ;  /* 0x000000000000094d */ /* 0x001fea0003800000 */
[----:B------:R-:W-:Y:S01]  /*06e0*/  IMAD.MOV.U32 R5, RZ, RZ, -0x1 ;  /* 0xffffffffff057424 */ /* 0x000fe200078e00ff */
[----:B------:R-:W-:Y:S01]  /*06f0*/  ULDC.64 UR4, c[0x0][0x650] ;  /* 0x0001940000047ab9 */ /* 0x000fe20000000a00 */
[----:B------:R-:W-:Y:S01]  /*0700*/  PRMT R0, RZ, 0x7610, R0 ;  /* 0x00007610ff007816 */ /* 0x000fe20000000000 */
[----:B------:R-:W-:Y:S01]  /*0710*/  IMAD.MOV.U32 R18, RZ, RZ, -0x1 ;  /* 0xffffffffff127424 */ /* 0x000fe200078e00ff */
[----:B------:R-:W-:Y:S01]  /*0720*/  ISETP.GE.U32.AND P0, PT, R12, UR4, PT ;  /* 0x000000040c007c0c */ /* 0x000fe2000bf06070 */
[----:B------:R0:W-:Y:S01]  /*0730*/  STL [R1+0xb4], R5 ;  /* 0x0000b40501007387 */ /* 0x0001e20000100800 */
[----:B------:R-:W-:Y:S02]  /*0740*/  IMAD.MOV.U32 R19, RZ, RZ, -0x1 ;  /* 0xffffffffff137424 */ /* 0x000fe400078e00ff */
[----:B------:R-:W-:-:S13]  /*0750*/  ISETP.GE.U32.AND.EX P0, PT, R20, UR5, PT, P0 ;  /* 0x0000000514007c0c */ /* 0x000fda000bf06100 */
[----:B0-----:R-:W-:Y:S05]  /*0760*/  @P0 BRA `(.L_x_5) ;  /* 0x0000000400640947 */ /* 0x001fea0003800000 */
[----:B------:R-:W0:Y:S01]  /*0770*/  LDC.64 R14, c[0x0][0x628] ;  /* 0x00018a00ff0e7b82 */ /* 0x000e220000000a00 */
[----:B------:R-:W-:Y:S02]  /*0780*/  IMAD.MOV.U32 R6, RZ, RZ, R12 ;  /* 0x000000ffff067224 */ /* 0x000fe400078e000c */
[----:B------:R-:W-:-:S05]  /*0790*/  IMAD.MOV.U32 R7, RZ, RZ, R20 ;  /* 0x000000ffff077224 */ /* 0x000fca00078e0014 */
[----:B------:R-:W1:Y:S08]  /*07a0*/  LDC R0, c[0x0][0x630] ;  /* 0x00018c00ff007b82 */ /* 0x000e700000000800 */
[----:B------:R-:W2:Y:S01]  /*07b0*/  LDC.64 R16, c[0x0][0x620] ;  /* 0x00018800ff107b82 */ /* 0x000ea20000000a00 */
[----:B0-----:R-:W-:-:S04]  /*07c0*/  ISETP.NE.U32.AND P0, PT, R14, RZ, PT ;  /* 0x000000ff0e00720c */ /* 0x001fc80003f05070 */
[----:B------:R-:W-:-:S13]  /*07d0*/  ISETP.NE.AND.EX P0, PT, R15, RZ, PT, P0 ;  /* 0x000000ff0f00720c */ /* 0x000fda0003f05300 */
[----:B-12---:R-:W-:Y:S05]  /*07e0*/  @!P0 BRA `(.L_x_6) ;  /* 0x0000000000288947 */ /* 0x006fea0003800000 */
[----:B------:R-:W0:Y:S02]  /*07f0*/  LDC R5, c[0x0][0x634] ;  /* 0x00018d00ff057b82 */ /* 0x000e240000000800 */
[----:B0-----:R-:W-:-:S05]  /*0800*/  IADD3 R5, P0, R12, R5, RZ ;  /* 0x000000050c057210 */ /* 0x001fca0007f1e0ff */
[----:B------:R-:W-:-:S04]  /*0810*/  IMAD.X R13, RZ, RZ, R20, P0 ;  /* 0x000000ffff0d7224 */ /* 0x000fc800000e0614 */
[----:B------:R-:W-:-:S04]  /*0820*/  IMAD.WIDE.U32 R6, R13, R14, RZ ;  /* 0x0000000e0d067225 */ /* 0x000fc800078e00ff */
[----:B------:R-:W-:-:S04]  /*0830*/  IMAD.WIDE.U32 R8, P0, R5, R15, R6 ;  /* 0x0000000f05087225 */ /* 0x000fc80007800006 */
[----:B------:R-:W-:-:S04]  /*0840*/  IMAD.WIDE.U32 R6, R5, R14, RZ ;  /* 0x0000000e05067225 */ /* 0x000fc800078e00ff */
[----:B------:R-:W-:Y:S01]  /*0850*/  IMAD.X R11, RZ, RZ, RZ, P0 ;  /* 0x000000ffff0b7224 */ /* 0x000fe200000e06ff */
[----:B------:R-:W-:Y:S01]  /*0860*/  IADD3 RZ, P0, R7, R8, RZ ;  /* 0x0000000807ff7210 */ /* 0x000fe20007f1e0ff */
[----:B------:R-:W-:-:S04]  /*0870*/  IMAD.MOV.U32 R10, RZ, RZ, R9 ;  /* 0x000000ffff0a7224 */ /* 0x000fc800078e0009 */
[----:B------:R-:W-:-:S08]  /*0880*/  IMAD.WIDE.U32.X R6, R13, R15, R10, P0 ;  /* 0x0000000f0d067225 */ /* 0x000fd000000e040a */
.L_x_6:
[-CC-:B------:R-:W-:Y:S01]  /*0890*/  SHF.R.U64 R22, R6, R0.reuse, R7.reuse ;  /* 0x0000000006167219 */ /* 0x180fe20000001207 */
[----:B------:R-:W0:Y:S01]  /*08a0*/  LDC.64 R18, c[0x0][0x640] ;  /* 0x00019000ff127b82 */ /* 0x000e220000000a00 */
[----:B------:R-:W-:Y:S01]  /*08b0*/  SHF.R.U32.HI R3, RZ, R0, R7 ;  /* 0x00000000ff037219 */ /* 0x000fe20000011607 */
[----:B------:R-:W-:Y:S01]  /*08c0*/  ULDC UR4, c[0x0][0x150] ;  /* 0x0000540000047ab9 */ /* 0x000fe20000000800 */
[----:B------:R-:W-:Y:S01]  /*08d0*/  IADD3 R5, P0, RZ, -R22, RZ ;  /* 0x80000016ff057210 */ /* 0x000fe20007f1e0ff */
[----:B------:R-:W-:Y:S01]  /*08e0*/  IMAD.MOV.U32 R6, RZ, RZ, R12 ;  /* 0x000000ffff067224 */ /* 0x000fe200078e000c */
[----:B------:R-:W-:Y:S01]  /*08f0*/  I2FP.F32.U32 R0, R2 ;  /* 0x0000000200007245 */ /* 0x000fe20000201000 */
[----:B------:R-:W-:Y:S02]  /*0900*/  IMAD.MOV.U32 R7, RZ, RZ, R20 ;  /* 0x000000ffff077224 */ /* 0x000fe400078e0014 */
[----:B------:R-:W1:Y:S01]  /*0910*/  LDC R10, c[0x0][0x618] ;  /* 0x00018600ff0a7b82 */ /* 0x000e620000000800 */
[----:B------:R-:W-:-:S02]  /*0920*/  IMAD.X R9, RZ, RZ, ~R3, P0 ;  /* 0x000000ffff097224 */ /* 0x000fc400000e0e03 */
[----:B------:R-:W-:Y:S01]  /*0930*/  FMUL R0, R0, UR4 ;  /* 0x0000000400007c20 */ /* 0x000fe20008400000 */
[----:B------:R-:W-:Y:S01]  /*0940*/  IMAD.WIDE.U32 R6, R5, R16, R6 ;  /* 0x0000001005067225 */ /* 0x000fe200078e0006 */
[----:B------:R-:W-:-:S03]  /*0950*/  ULDC UR4, c[0x0][0x154] ;  /* 0x0000550000047ab9 */ /* 0x000fc60000000800 */
[----:B------:R-:W-:Y:S01]  /*0960*/  IMAD R8, R9, R16, RZ ;  /* 0x0000001009087224 */ /* 0x000fe200078e02ff */
[----:B------:R-:W2:Y:S01]  /*0970*/  LDC R3, c[0x0][0x144] ;  /* 0x00005100ff037b82 */ /* 0x000ea20000000800 */
[----:B------:R-:W3:Y:S01]  /*0980*/  F2I.U32.TRUNC.NTZ R0, R0 ;  /* 0x0000000000007305 */ /* 0x000ee2000020f000 */
[----:B------:R-:W-:Y:S02]  /*0990*/  IMAD.MOV.U32 R9, RZ, RZ, -0x1 ;  /* 0xffffffffff097424 */ /* 0x000fe400078e00ff */
[----:B------:R-:W-:-:S04]  /*09a0*/  IMAD R5, R5, R17, R8 ;  /* 0x0000001105057224 */ /* 0x000fc800078e0208 */
[----:B------:R-:W4:Y:S01]  /*09b0*/  LDC R14, c[0x0][0x608] ;  /* 0x00018200ff0e7b82 */ /* 0x000f220000000800 */
[----:B------:R-:W-:Y:S01]  /*09c0*/  IMAD.IADD R7, R7, 0x1, R5 ;  /* 0x0000000107077824 */ /* 0x000fe200078e0205 */
[----:B0-----:R-:W-:Y:S02]  /*09d0*/  ISETP.NE.U32.AND P0, PT, R18, RZ, PT ;  /* 0x000000ff1200720c */ /* 0x001fe40003f05070 */
[----:B------:R-:W-:Y:S02]  /*09e0*/  I2FP.F32.U32 R5, R4 ;  /* 0x0000000400057245 */ /* 0x000fe40000201000 */
[----:B------:R-:W-:Y:S02]  /*09f0*/  ISETP.NE.AND.EX P0, PT, R19, RZ, PT, P0 ;  /* 0x000000ff1300720c */ /* 0x000fe40003f05300 */
[----:B------:R-:W0:Y:S01]  /*0a00*/  LDC R8, c[0x0][0x658] ;  /* 0x00019600ff087b82 */ /* 0x000e220000000800 */
[-CC-:B-1----:R-:W-:Y:S01]  /*0a10*/  SHF.R.U64 R12, R6, R10.reuse, R7.reuse ;  /* 0x0000000a060c7219 */ /* 0x182fe20000001207 */
[----:B---3--:R-:W-:Y:S01]  /*0a20*/  IMAD.MOV R6, RZ, RZ, -R0 ;  /* 0x000000ffff067224 */ /* 0x008fe200078e0a00 */
[----:B------:R-:W-:-:S05]  /*0a30*/  SHF.R.U32.HI R7, RZ, R10, R7 ;  /* 0x0000000aff077219 */ /* 0x000fca0000011607 */
[----:B------:R-:W1:Y:S01]  /*0a40*/  LDC R13, c[0x0][0x148] ;  /* 0x00005200ff0d7b82 */ /* 0x000e620000000800 */
[----:B--2---:R-:W-:Y:S02]  /*0a50*/  IMAD R0, R3, R6, R2 ;  /* 0x0000000603007224 */ /* 0x004fe400078e0202 */
[----:B------:R-:W-:-:S04]  /*0a60*/  FMUL R3, R5, UR4 ;  /* 0x0000000405037c20 */ /* 0x000fc80008400000 */
[----:B------:R2:W3:Y:S01]  /*0a70*/  F2I.U32.TRUNC.NTZ R11, R3 ;  /* 0x00000003000b7305 */ /* 0x0004e2000020f000 */
[----:B------:R-:W1:Y:S01]  /*0a80*/  LDC R17, c[0x0][0x600] ;  /* 0x00018000ff117b82 */ /* 0x000e620000000800 */
[-CC-:B----4-:R-:W-:Y:S02]  /*0a90*/  SHF.R.U64 R23, R12, R14.reuse, R7.reuse ;  /* 0x0000000e0c177219 */ /* 0x190fe40000001207 */
[----:B------:R-:W-:Y:S01]  /*0aa0*/  SHF.R.U32.HI R5, RZ, R14, R7 ;  /* 0x0000000eff057219 */ /* 0x000fe20000011607 */
[----:B------:R-:W-:-:S04]  /*0ab0*/  IMAD.MOV.U32 R7, RZ, RZ, 0x1 ;  /* 0x00000001ff077424 */ /* 0x000fc800078e00ff */
[----:B------:R-:W4:Y:S01]  /*0ac0*/  LDC R16, c[0x0][0x648] ;  /* 0x00019200ff107b82 */ /* 0x000f220000000800 */
[-C--:B0-----:R-:W-:Y:S02]  /*0ad0*/  SHF.L.U32 R2, R9, R8.reuse, RZ ;  /* 0x0000000809027219 */ /* 0x081fe400000006ff */
[-CC-:B------:R-:W-:Y:S02]  /*0ae0*/  SHF.R.U64 R14, R23, R8.reuse, R5.reuse ;  /* 0x00000008170e7219 */ /* 0x180fe40000001205 */
[----:B------:R-:W-:Y:S02]  /*0af0*/  SHF.R.U32.HI R15, RZ, R8, R5 ;  /* 0x00000008ff0f7219 */ /* 0x000fe40000011605 */
[----:B------:R-:W-:Y:S01]  /*0b00*/  LOP3.LUT R10, RZ, R2, RZ, 0x33, !PT ;  /* 0x00000002ff0a7212 */ /* 0x000fe200078e33ff */
[----:B------:R-:W0:Y:S01]  /*0b10*/  LDC R21, c[0x0][0x638] ;  /* 0x00018e00ff157b82 */ /* 0x000e220000000800 */
[----:B------:R-:W-:Y:S01]  /*0b20*/  SHF.L.U32 R5, R7, R8, RZ ;  /* 0x0000000807057219 */ /* 0x000fe200000006ff */
[----:B------:R-:W-:-:S02]  /*0b30*/  IMAD.MOV.U32 R2, RZ, RZ, R14 ;  /* 0x000000ffff027224 */ /* 0x000fc400078e000e */
[----:B--2---:R-:W-:-:S04]  /*0b40*/  IMAD.MOV.U32 R3, RZ, RZ, R15 ;  /* 0x000000ffff037224 */ /* 0x004fc800078e000f */
[----:B------:R-:W2:Y:S01]  /*0b50*/  LDC R20, c[0x0][0x610] ;  /* 0x00018400ff147b82 */ /* 0x000ea20000000800 */
[----:B---3--:R-:W-:Y:S05]  /*0b60*/  @!P0 BRA `(.L_x_7) ;  /* 0x0000000000288947 */ /* 0x008fea0003800000 */
[----:B------:R-:W3:Y:S02]  /*0b70*/  LDC R9, c[0x0][0x64c] ;  /* 0x00019300ff097b82 */ /* 0x000ee40000000800 */
[----:B---3--:R-:W-:-:S05]  /*0b80*/  IADD3 R9, P0, R14, R9, RZ ;  /* 0x000000090e097210 */ /* 0x008fca0007f1e0ff */
        /* <DEDUP_REMOVED lines=8> */
.L_x_7:
[----:B------:R3:W-:Y:S01]  /*0c10*/  STL [R1+0xb4], R22 ;  /* 0x0000b41601007387 */ /* 0x0007e20000100800 */
[----:B----4-:R-:W-:Y:S01]  /*0c20*/  SHF.R.U64 R2, R2, R16, R3 ;  /* 0x0000001002027219 */ /* 0x010fe20000001203 */
[----:B-1----:R-:W-:Y:S01]  /*0c30*/  VIADD R3, R17, 0xffffffff ;  /* 0xffffffff11037836 */ /* 0x002fe20000000000 */
[----:B------:R-:W-:Y:S01]  /*0c40*/  LOP3.LUT R10, R23, R10, RZ, 0xc0, !PT ;  /* 0x0000000a170a7212 */ /* 0x000fe200078ec0ff */
[----:B------:R-:W-:Y:S02]  /*0c50*/  IMAD.MOV R11, RZ, RZ, -R11 ;  /* 0x000000ffff0b7224 */ /* 0x000fe400078e0a0b */
[----:B------:R-:W-:Y:S01]  /*0c60*/  IMAD.MOV R6, RZ, RZ, -R2 ;  /* 0x000000ffff067224 */ /* 0x000fe200078e0a02 */
[----:B------:R-:W-:Y:S01]  /*0c70*/  LOP3.LUT R3, R12, R3, RZ, 0xc0, !PT ;  /* 0x000000030c037212 */ /* 0x000fe200078ec0ff */
[----:B------:R-:W-:Y:S02]  /*0c80*/  IMAD R5, R5, R2, R10 ;  /* 0x0000000205057224 */ /* 0x000fe400078e020a */
[----:B------:R-:W-:-:S02]  /*0c90*/  @P3 IMAD R0, R13, R11, R4 ;  /* 0x0000000b0d003224 */ /* 0x000fc400078e0204 */
[----:B0-----:R-:W-:Y:S02]  /*0ca0*/  IMAD R2, R6, R21, R14 ;  /* 0x0000001506027224 */ /* 0x001fe400078e020e */
[----:B--2---:R-:W-:Y:S02]  /*0cb0*/  IMAD R18, R5, R20, R0 ;  /* 0x0000001405127224 */ /* 0x004fe400078e0200 */
[----:B------:R-:W-:Y:S02]  /*0cc0*/  IMAD R3, R2, R17, R3 ;  /* 0x0000001102037224 */ /* 0x000fe400078e0203 */
[----:B------:R-:W-:-:S03]  /*0cd0*/  IMAD.MOV.U32 R0, RZ, RZ, 0x1 ;  /* 0x00000001ff007424 */ /* 0x000fc600078e00ff */
[----:B------:R-:W-:Y:S02]  /*0ce0*/  SEL R19, R3, R18, !P3 ;  /* 0x0000001203137207 */ /* 0x000fe40005800000 */
[----:B---3--:R-:W-:-:S07]  /*0cf0*/  SEL R18, R18, R3, !P3 ;  /* 0x0000000312127207 */ /* 0x008fce0005800000 */
.L_x_5:
[----:B------:R-:W-:-:S08]  /*0d00*/  NOP ;  /* 0x0000000000007918 */ /* 0x000fd00000000000 */
[----:B------:R-:W0:Y:S02]  /*0d10*/  USETMAXREG.TRY_ALLOC.CTAPOOL UP0, 0xe8 ;  /* 0x000000e8000079c8 */ /* 0x000e240008000600 */
[----:B0-----:R-:W-:-:S13]  /*0d20*/  PLOP3.LUT P0, PT, PT, PT, UP0, 0x80, 0x0 ;  /* 0x000000000000781c */ /* 0x001fda0003f0f008 */
[----:B------:R-:W-:Y:S05]  /*0d30*/  @!P0 BRA `(.L_x_5) ;  /* 0xfffffffc00f08947 */ /* 0x000fea000383ffff */
[----:B------:R-:W-:Y:S02]  /*0d40*/  ULDC.64 UR4, c[0x0][0x598] ;  /* 0x0001660000047ab9 */ /* 0x000fe40000000a00 */
[----:B------:R-:W-:-:S04]  /*0d50*/  ISETP.NE.U32.AND P0, PT, RZ, UR4, PT ;  /* 0x00000004ff007c0c */ /* 0x000fc8000bf05070 */
[----:B------:R-:W-:-:S13]  /*0d60*/  ISETP.NE.AND.EX P0, PT, RZ, UR5, PT, P0 ;  /* 0x00000005ff007c0c */ /* 0x000fda000bf05300 */
[----:B------:R-:W-:Y:S05]  /*0d70*/  @!P0 BRA `(.L_x_8) ;  /* 0x0000000000248947 */ /* 0x000fea0003800000 */
[----:B------:R-:W0:Y:S01]  /*0d80*/  LDC.64 R2, c[0x0][0x598] ;  /* 0x00016600ff027b82 */ /* 0x000e220000000a00 */
[----:B------:R-:W-:Y:S02]  /*0d90*/  ULDC.64 UR4, c[0x0][0x208] ;  /* 0x0000820000047ab9 */ /* 0x000fe40000000a00 */
[----:B0-----:R-:W2:Y:S02]  /*0da0*/  LDG.E.64 R2, desc[UR4][R2.64] ;  /* 0x0000000402027981 */ /* 0x001ea4000c1e1b00 */
[----:B--2---:R-:W-:-:S04]  /*0db0*/  ISETP.NE.U32.AND P0, PT, R2, RZ, PT ;  /* 0x000000ff0200720c */ /* 0x004fc80003f05070 */
[----:B------:R-:W-:-:S13]  /*0dc0*/  ISETP.NE.AND.EX P0, PT, R3, RZ, PT, P0 ;  /* 0x000000ff0300720c */ /* 0x000fda0003f05300 */
[----:B------:R-:W-:Y:S05]  /*0dd0*/  @!P0 BRA `(.L_x_8) ;  /* 0x00000000000c8947 */ /* 0x000fea0003800000 */
[----:B------:R-:W-:Y:S02]  /*0de0*/  ULDC.64 UR4, c[0x0][0x208] ;  /* 0x0000820000047ab9 */ /* 0x000fe40000000a00 */
[----:B------:R0:W5:Y:S01]  /*0df0*/  LD.E R2, desc[UR4][R2.64] ;  /* 0x0000000402027980 */ /* 0x000162000c101900 */
[----:B------:R-:W-:Y:S05]  /*0e00*/  BRA `(.L_x_9) ;  /* 0x0000000000287947 */ /* 0x000fea0003800000 */
.L_x_8:
[----:B------:R-:W-:Y:S02]  /*0e10*/  ULDC.64 UR4, c[0x0][0x588] ;  /* 0x0001620000047ab9 */ /* 0x000fe40000000a00 */
[----:B------:R-:W-:-:S04]  /*0e20*/  ISETP.NE.U32.AND P0, PT, RZ, UR4, PT ;  /* 0x00000004ff007c0c */ /* 0x000fc8000bf05070 */
[----:B------:R-:W-:-:S13]  /*0e30*/  ISETP.NE.AND.EX P0, PT, RZ, UR5, PT, P0 ;  /* 0x00000005ff007c0c */ /* 0x000fda000bf05300 */
[----:B------:R-:W-:Y:S05]  /*0e40*/  @!P0 BRA `(.L_x_10) ;  /* 0x0000000000108947 */ /* 0x000fea0003800000 */
[----:B------:R-:W0:Y:S01]  /*0e50*/  LDC.64 R2, c[0x0][0x588] ;  /* 0x00016200ff027b82 */ /* 0x000e220000000a00 */
[----:B------:R-:W-:Y:S02]  /*0e60*/  ULDC.64 UR4, c[0x0][0x208] ;  /* 0x0000820000047ab9 */ /* 0x000fe40000000a00 */
[----:B0-----:R1:W5:Y:S01]  /*0e70*/  LDG.E R2, desc[UR4][R2.64] ;  /* 0x0000000402027981 */ /* 0x001362000c1e1900 */
[----:B------:R-:W-:Y:S05]  /*0e80*/  BRA `(.L_x_9) ;  /* 0x0000000000087947 */ /* 0x000fea0003800000 */
.L_x_10:
[----:B------:R-:W-:Y:S02]  /*0e90*/  ULDC UR4, c[0x0][0x580] ;  /* 0x0001600000047ab9 */ /* 0x000fe40000000800 */
[----:B------:R-:W-:-:S07]  /*0ea0*/  IMAD.U32 R2, RZ, RZ, UR4 ;  /* 0x00000004ff027e24 */ /* 0x000fce000f8e00ff */
.L_x_9:
[----:B------:R-:W-:Y:S02]  /*0eb0*/  ULDC.64 UR4, c[0x0][0x5a0] ;  /* 0x0001680000047ab9 */ /* 0x000fe40000000a00 */
[----:B------:R-:W-:-:S04]  /*0ec0*/  ISETP.NE.U32.AND P0, PT, RZ, UR4, PT ;  /* 0x00000004ff007c0c */ /* 0x000fc8000bf05070 */
[----:B------:R-:W-:-:S13]  /*0ed0*/  ISETP.NE.AND.EX P0, PT, RZ, UR5, PT, P0 ;  /* 0x00000005ff007c0c */ /* 0x000fda000bf05300 */
[----:B------:R-:W-:Y:S05]  /*0ee0*/  @!P0 BRA `(.L_x_11) ;  /* 0x0000000000248947 */ /* 0x000fea0003800000 */
[----:B------:R-:W2:Y:S01]  /*0ef0*/  LDC.64 R4, c[0x0][0x5a0] ;  /* 0x00016800ff047b82 */ /* 0x000ea20000000a00 */
[----:B------:R-:W-:Y:S02]  /*0f00*/  ULDC.64 UR4, c[0x0][0x208] ;  /* 0x0000820000047ab9 */ /* 0x000fe40000000a00 */
[----:B--2---:R-:W2:Y:S02]  /*0f10*/  LDG.E.64 R4, desc[UR4][R4.64] ;  /* 0x0000000404047981 */ /* 0x004ea4000c1e1b00 */
[----:B--2---:R-:W-:-:S04]  /*0f20*/  ISETP.NE.U32.AND P0, PT, R4, RZ, PT ;  /* 0x000000ff0400720c */ /* 0x004fc80003f05070 */
[----:B------:R-:W-:-:S13]  /*0f30*/  ISETP.NE.AND.EX P0, PT, R5, RZ, PT, P0 ;  /* 0x000000ff0500720c */ /* 0x000fda0003f05300 */
[----:B------:R-:W-:Y:S05]  /*0f40*/  @!P0 BRA `(.L_x_11) ;  /* 0x00000000000c8947 */ /* 0x000fea0003800000 */
[----:B------:R-:W-:Y:S02]  /*0f50*/  ULDC.64 UR4, c[0x0][0x208] ;  /* 0x0000820000047ab9 */ /* 0x000fe40000000a00 */
[----:B------:R2:W5:Y:S01]  /*0f60*/  LD.E R16, desc[UR4][R4.64] ;  /* 0x0000000404107980 */ /* 0x000562000c101900 */
[----:B------:R-:W-:Y:S05]  /*0f70*/  BRA `(.L_x_12) ;  /* 0x0000000000287947 */ /* 0x000fea0003800000 */
.L_x_11:
[----:B------:R-:W-:Y:S02]  /*0f80*/  ULDC.64 UR4, c[0x0][0x590] ;  /* 0x0001640000047ab9 */ /* 0x000fe40000000a00 */
[----:B------:R-:W-:-:S04]  /*0f90*/  ISETP.NE.U32.AND P0, PT, RZ, UR4, PT ;  /* 0x00000004ff007c0c */ /* 0x000fc8000bf05070 */
[----:B------:R-:W-:-:S13]  /*0fa0*/  ISETP.NE.AND.EX P0, PT, RZ, UR5, PT, P0 ;  /* 0x00000005ff007c0c */ /* 0x000fda000bf05300 */
[----:B------:R-:W-:Y:S05]  /*0fb0*/  @!P0 BRA `(.L_x_13) ;  /* 0x0000000000108947 */ /* 0x000fea0003800000 */
[----:B------:R-:W2:Y:S01]  /*0fc0*/  LDC.64 R16, c[0x0][0x590] ;  /* 0x00016400ff107b82 */ /* 0x000ea20000000a00 */
[----:B------:R-:W-:Y:S02]  /*0fd0*/  ULDC.64 UR4, c[0x0][0x208] ;  /* 0x0000820000047ab9 */ /* 0x000fe40000000a00 */
[----:B--2---:R3:W5:Y:S01]  /*0fe0*/  LDG.E R16, desc[UR4][R16.64] ;  /* 0x0000000410107981 */ /* 0x004762000c1e1900 */
[----:B------:R-:W-:Y:S05]  /*0ff0*/  BRA `(.L_x_12) ;  /* 0x0000000000087947 */ /* 0x000fea0003800000 */
.L_x_13:
[----:B------:R-:W-:Y:S02]  /*1000*/  ULDC UR4, c[0x0][0x584] ;  /* 0x0001610000047ab9 */ /* 0x000fe40000000800 */
[----:B------:R-:W-:-:S07]  /*1010*/  IMAD.U32 R16, RZ, RZ, UR4 ;  /* 0x00000004ff107e24 */ /* 0x000fce000f8e00ff */
.L_x_12:
[----:B------:R-:W-:-:S13]  /*1020*/  LOP3.LUT P0, RZ, R0, 0xff, RZ, 0xc0, !PT ;  /* 0x000000ff00ff7812 */ /* 0x000fda000780c0ff */
[----:B------:R-:W-:Y:S05]  /*1030*/  @!P0 EXIT ;  /* 0x000000000000894d */ /* 0x000fea0003800000 */
[----:B------:R-:W-:Y:S02]  /*1040*/  ULDC UR4, c[0x0][0x28c] ;  /* 0x0000a30000047ab9 */ /* 0x000fe40000000800 */
[----:B------:R-:W-:-:S04]  /*1050*/  UIADD3 UR4, UR4, 0x1f, URZ ;  /* 0x0000001f04047890 */ /* 0x000fc8000fffe03f */
[----:B------:R-:W-:-:S04]  /*1060*/  USHF.R.S32.HI UR5, URZ, 0x1f, UR4 ;  /* 0x0000001f3f057899 */ /* 0x000fc80008011404 */
[----:B------:R-:W-:-:S03]  /*1070*/  ULEA.HI UR5, UR5, UR4, URZ, 0x5 ;  /* 0x0000000405057291 */ /* 0x000fc6000f8f283f */
[----:B------:R-:W-:Y:S01]  /*1080*/  UMOV UR4, URZ ;  /* 0x0000003f00047c82 */ /* 0x000fe20008000000 */
[----:B------:R-:W-:Y:S01]  /*1090*/  USHF.R.S32.HI UR6, URZ, 0x5, UR5 ;  /* 0x000000053f067899 */ /* 0x000fe20008011405 */
[----:B01----:R-:W-:Y:S02]  /*10a0*/  IMAD.U32 R3, RZ, RZ, UR4 ;  /* 0x00000004ff037e24 */ /* 0x003fe4000f8e00ff */
[----:B------:R-:W-:Y:S02]  /*10b0*/  UMOV UR5, URZ ;  /* 0x0000003f00057c82 */ /* 0x000fe40008000000 */
[----:B------:R-:W-:Y:S02]  /*10c0*/  IMAD.U32 R0, RZ, RZ, UR5 ;  /* 0x00000005ff007e24 */ /* 0x000fe4000f8e00ff */
[----:B--2---:R-:W-:-:S05]  /*10d0*/  IMAD.U32 R4, RZ, RZ, UR6 ;  /* 0x00000006ff047e24 */ /* 0x004fca000f8e00ff */
[----:B------:R0:W-:Y:S04]  /*10e0*/  STL [R1+0xd8], R4 ;  /* 0x0000d80401007387 */ /* 0x0001e80000100800 */
[----:B------:R0:W-:Y:S04]  /*10f0*/  STL [R1+0xcc], R0 ;  /* 0x0000cc0001007387 */ /* 0x0001e80000100800 */
[----:B------:R0:W-:Y:S02]  /*1100*/  STL [R1+0xc4], R3 ;  /* 0x0000c40301007387 */ /* 0x0001e40000100800 */
.L_x_509:
[----:B0-----:R-:W0:Y:S01]  /*1110*/  S2R R0, SR_TID.X ;  /* 0x0000000000007919 */ /* 0x001e220000002100 */
[----:B-1----:R-:W1:Y:S01]  /*1120*/  S2UR UR7, SR_CgaCtaId ;  /* 0x00000000000779c3 */ /* 0x002e620000008800 */
[----:B------:R-:W-:Y:S02]  /*1130*/  UMOV UR6, 0x400 ;  /* 0x0000040000067882 */ /* 0x000fe40000000000 */
[----:B-1----:R-:W-:-:S06]  /*1140*/  ULEA UR8, UR7, UR6, 0x18 ;  /* 0x0000000607087291 */ /* 0x002fcc000f8ec03f */
[----:B---3--:R-:W-:Y:S01]  /*1150*/  IMAD.U32 R17, RZ, RZ, UR8 ;  /* 0x00000008ff117e24 */ /* 0x008fe2000f8e00ff */
[----:B0-----:R-:W-:-:S04]  /*1160*/  LOP3.LUT R0, R0, 0x80, RZ, 0xc0, !PT ;  /* 0x0000008000007812 */ /* 0x001fc800078ec0ff */
[----:B------:R-:W-:-:S06]  /*1170*/  SHF.R.U32.HI R0, RZ, 0x7, R0 ;  /* 0x00000007ff007819 */ /* 0x000fcc0000011600 */
[----:B------:R-:W0:Y:S02]  /*1180*/  SHFL.IDX PT, R0, R0, RZ, 0x1f ;  /* 0x00001fff00007589 */ /* 0x000e2400000e0000 */
[----:B0-----:R-:W-:-:S13]  /*1190*/  R2UR UR4, R0 ;  /* 0x00000000000472ca */ /* 0x001fda00000e0000 */
[----:B------:R-:W-:-:S04]  /*11a0*/  ULEA.HI UR5, UR4, UR4, URZ, 0x1 ;  /* 0x0000000404057291 */ /* 0x000fc8000f8f083f */
[----:B------:R-:W-:-:S04]  /*11b0*/  ULOP3.LUT UR5, UR5, 0xffffe, URZ, 0xc0, !UPT ;  /* 0x000ffffe05057892 */ /* 0x000fc8000f8ec03f */
[----:B------:R-:W-:-:S03]  /*11c0*/  UIADD3 UR5, UR4, -UR5, URZ ;  /* 0x8000000504057290 */ /* 0x000fc6000fffe03f */
[----:B------:R-:W-:Y:S01]  /*11d0*/  ULDC UR4, c[0x0][0x28c] ;  /* 0x0000a30000047ab9 */ /* 0x000fe20000000800 */
[----:B------:R-:W-:Y:S01]  /*11e0*/  ULEA UR5, UR5, UR8, 0xc ;  /* 0x0000000805057291 */ /* 0x000fe2000f8e603f */
[----:B------:R-:W-:-:S03]  /*11f0*/  ISETP.LT.AND P0, PT, RZ, UR4, PT ;  /* 0x00000004ff007c0c */ /* 0x000fc6000bf01270 */
[----:B------:R-:W-:-:S04]  /*1200*/  UIADD3 UR5, UR5, 0x180, URZ ;  /* 0x0000018005057890 */ /* 0x000fc8000fffe03f */
[----:B------:R-:W-:-:S04]  /*1210*/  USHF.R.U32.HI UR5, URZ, 0x4, UR5 ;  /* 0x000000043f057899 */ /* 0x000fc80008011605 */
[----:B------:R-:W-:Y:S02]  /*1220*/  ULOP3.LUT UR36, UR5, 0x3fff, URZ, 0xc0, !UPT ;  /* 0x00003fff05247892 */ /* 0x000fe4000f8ec03f */
[----:B--2-4-:R-:W-:Y:S10]  /*1230*/  @P0 BRA `(.L_x_14) ;  /* 0x0000000000400947 */ /* 0x014ff40003800000 */
[----:B------:R-:W-:Y:S01]  /*1240*/  MOV R0, 0x0 ;  /* 0x0000000000007802 */ /* 0x000fe20000000f00 */
[----:B------:R-:W-:Y:S01]  /*1250*/  ULDC.64 UR4, c[0x4][0x68] ;  /* 0x01001a0000047ab9 */ /* 0x000fe20000000a00 */
[----:B------:R-:W-:Y:S01]  /*1260*/  ULDC.64 UR6, c[0x4][0x8] ;  /* 0x0100020000067ab9 */ /* 0x000fe20000000a00 */
[----:B------:R-:W-:Y:S01]  /*1270*/  IMAD.U32 R4, RZ, RZ, UR4 ;  /* 0x00000004ff047e24 */ /* 0x000fe2000f8e00ff */
[----:B------:R0:W1:Y:S01]  /*1280*/  LDC.64 R14, c[0x4][R0] ;  /* 0x01000000000e7b82 */ /* 0x0000620000000a00 */
[----:B------:R-:W-:Y:S01]  /*1290*/  IMAD.U32 R5, RZ, RZ, UR5 ;  /* 0x00000005ff057e24 */ /* 0x000fe2000f8e00ff */
[----:B------:R-:W-:Y:S01]  /*12a0*/  ULDC.64 UR4, c[0x4][0x70] ;  /* 0x01001c0000047ab9 */ /* 0x000fe20000000a00 */
[----:B------:R-:W-:Y:S02]  /*12b0*/  IMAD.U32 R10, RZ, RZ, UR6 ;  /* 0x00000006ff0a7e24 */ /* 0x000fe4000f8e00ff */
[----:B------:R-:W-:Y:S02]  /*12c0*/  IMAD.U32 R6, RZ, RZ, UR4 ;  /* 0x00000004ff067e24 */ /* 0x000fe4000f8e00ff */
[----:B------:R-:W-:-:S02]  /*12d0*/  IMAD.U32 R7, RZ, RZ, UR5 ;  /* 0x00000005ff077e24 */ /* 0x000fc4000f8e00ff */
[----:B------:R-:W-:Y:S02]  /*12e0*/  IMAD.U32 R11, RZ, RZ, UR7 ;  /* 0x00000007ff0b7e24 */ /* 0x000fe4000f8e00ff */
[----:B------:R-:W-:Y:S02]  /*12f0*/  IMAD.MOV.U32 R8, RZ, RZ, 0x1e1 ;  /* 0x000001e1ff087424 */ /* 0x000fe400078e00ff */
[----:B------:R-:W-:Y:S02]  /*1300*/  IMAD.MOV.U32 R12, RZ, RZ, 0x1 ;  /* 0x00000001ff0c7424 */ /* 0x000fe400078e00ff */
[----:B0-----:R-:W-:-:S07]  /*1310*/  IMAD.MOV.U32 R13, RZ, RZ, RZ ;  /* 0x000000ffff0d7224 */ /* 0x001fce00078e00ff */
[----:B------:R-:W-:-:S07]  /*1320*/  LEPC R20, `(.L_x_14) ;  /* 0x000000001014794e */ /* 0x000fce0000000000 */
[----:B-1---5:R-:W-:Y:S05]  /*1330*/  CALL.ABS.NOINC R14 ;  /* 0x000000000e007343 */ /* 0x022fea0003c00000 */
.L_x_14:
[----:B------:R-:W2:Y:S02]  /*1340*/  LDL R20, [R1+0xb0] ;  /* 0x0000b00001147983 */ /* 0x000ea40000100800 */
[----:B--2---:R-:W-:-:S04]  /*1350*/  LOP3.LUT R0, R20, 0x1, RZ, 0xfc, !PT ;  /* 0x0000000114007812 */ /* 0x004fc800078efcff */
[----:B------:R-:W-:-:S13]  /*1360*/  ISETP.NE.AND P0, PT, R0, 0x3, PT ;  /* 0x000000030000780c */ /* 0x000fda0003f05270 */
[----:B------:R-:W-:Y:S05]  /*1370*/  @!P0 BRA `(.L_x_15) ;  /* 0x0000000000048947 */ /* 0x000fea0003800000 */
[----:B------:R-:W-:Y:S01]  /*1380*/  BPT.TRAP 0x1 ;  /* 0x000000040000795c */ /* 0x000fe20000300000 */
.L_x_15:
[----:B------:R-:W2:Y:S04]  /*1390*/  LDL R3, [R1+0xc4] ;  /* 0x0000c40001037983 */ /* 0x000ea80000100800 */
[----:B------:R-:W3:Y:S01]  /*13a0*/  LDL R0, [R1+0xcc] ;  /* 0x0000cc0001007983 */ /* 0x000ee20000100800 */
[----:B------:R-:W-:Y:S02]  /*13b0*/  R2UR UR4, R17 ;  /* 0x00000000110472ca */ /* 0x000fe400000e0000 */
[----:B--2---:R-:W-:Y:S02]  /*13c0*/  R2UR UR6, R3 ;  /* 0x00000000030672ca */ /* 0x004fe400000e0000 */
[----:B---3--:R-:W-:-:S11]  /*13d0*/  R2UR UR5, R0 ;  /* 0x00000000000572ca */ /* 0x008fd600000e0000 */
[----:B------:R-:W-:Y:S02]  /*13e0*/  IMAD.U32 R3, RZ, RZ, UR6 ;  /* 0x00000006ff037e24 */ /* 0x000fe4000f8e00ff */
[----:B------:R-:W-:-:S03]  /*13f0*/  IMAD.U32 R0, RZ, RZ, UR5 ;  /* 0x00000005ff007e24 */ /* 0x000fc6000f8e00ff */
[----:B------:R-:W-:Y:S02]  /*1400*/  LEA R3, R3, UR4, 0x3 ;  /* 0x0000000403037c11 */ /* 0x000fe4000f8e18ff */
[----:B------:R-:W-:-:S04]  /*1410*/  SHF.L.U32 R0, R0, 0x1f, RZ ;  /* 0x0000001f00007819 */ /* 0x000fc800000006ff */
[----:B------:R0:W1:Y:S01]  /*1420*/  SYNCS.PHASECHK.TRANS64.TRYWAIT P1, [R3+URZ], R0 ;  /* 0x00000000030075a7 */ /* 0x000062000802017f */
[----:B------:R-:W-:Y:S05]  /*1430*/  @!P0 BRA `(.L_x_16) ;  /* 0x0000000000048947 */ /* 0x000fea0003800000 */
[----:B------:R-:W-:Y:S01]  /*1440*/  BPT.TRAP 0x1 ;  /* 0x000000040000795c */ /* 0x000fe20000300000 */
.L_x_16:
[----:B-1----:R-:W-:Y:S05]  /*1450*/  @P1 BRA `(.L_x_17) ;  /* 0x0000000000081947 */ /* 0x002fea0003800000 */
[----:B------:R-:W1:Y:S02]  /*1460*/  SYNCS.PHASECHK.TRANS64.TRYWAIT P1, [R3+URZ], R0 ;  /* 0x00000000030075a7 */ /* 0x000e64000802017f */
[----:B-1----:R-:W-:Y:S05]  /*1470*/  @!P1 BRA `(.L_x_18) ;  /* 0x0000017c00609947 */ /* 0x002fea0003800000 */
.L_x_17:
[----:B------:R-:W2:Y:S02]  /*1480*/  LDL R4, [R1+0xd8] ;  /* 0x0000d80001047983 */ /* 0x000ea40000100800 */
[----:B--2---:R-:W-:-:S13]  /*1490*/  R2UR UR5, R4 ;  /* 0x00000000040572ca */ /* 0x004fda00000e0000 */
[----:B------:R-:W-:-:S04]  /*14a0*/  UISETP.LT.AND UP0, UPT, UR5, 0x1, UPT ;  /* 0x000000010500788c */ /* 0x000fc8000bf01270 */
[----:B------:R-:W-:-:S06]  /*14b0*/  USEL UR4, UR5, 0x1, UP0 ;  /* 0x0000000105047887 */ /* 0x000fcc0008000000 */
[----:B------:R-:W-:-:S05]  /*14c0*/  IMAD.U32 R8, RZ, RZ, UR4 ;  /* 0x00000004ff087e24 */ /* 0x000fca000f8e00ff */
[----:B------:R-:W-:Y:S01]  /*14d0*/  IADD3 R8, -R8, UR5, RZ ;  /* 0x0000000508087c10 */ /* 0x000fe2000fffe1ff */
[----:B------:R-:W-:Y:S05]  /*14e0*/  WARPSYNC.ALL ;  /* 0x0000000000007948 */ /* 0x000fea0003800000 */
[----:B------:R-:W-:Y:S01]  /*14f0*/  ISETP.GE.AND P1, PT, R8, 0x1, PT ;  /* 0x000000010800780c */ /* 0x000fe20003f26270 */
[----:B------:R-:W2:Y:S01]  /*1500*/  LDL R15, [R1+0xc4] ;  /* 0x0000c400010f7983 */ /* 0x000ea20000100800 */
[----:B------:R-:W-:Y:S01]  /*1510*/  R2UR UR4, R17 ;  /* 0x00000000110472ca */ /* 0x000fe200000e0000 */
[----:B------:R-:W-:Y:S01]  /*1520*/  ULOP3.LUT UR5, UR36, 0x10000, URZ, 0xfc, !UPT ;  /* 0x0001000024057892 */ /* 0x000fe2000f8efc3f */
[----:B------:R-:W-:Y:S01]  /*1530*/  WARPGROUP.ARRIVE ;  /* 0x00000000000079c5 */ /* 0x000fe20000000000 */
[----:B------:R-:W-:Y:S01]  /*1540*/  UMOV UR27, 0x80000020 ;  /* 0x80000020001b7882 */ /* 0x000fe20000000000 */
[----:B------:R-:W-:Y:S01]  /*1550*/  UMOV UR31, 0x80000020 ;  /* 0x80000020001f7882 */ /* 0x000fe20000000000 */
[----:B------:R-:W-:Y:S01]  /*1560*/  UMOV UR15, 0x80000020 ;  /* 0x80000020000f7882 */ /* 0x000fe20000000000 */
[----:B------:R-:W-:Y:S01]  /*1570*/  UMOV UR19, 0x80000020 ;  /* 0x8000002000137882 */ /* 0x000fe20000000000 */
[----:B------:R-:W-:Y:S01]  /*1580*/  IMAD.U32 R6, RZ, RZ, UR5 ;  /* 0x00000005ff067e24 */ /* 0x000fe2000f8e00ff */
[----:B------:R-:W-:Y:S01]  /*1590*/  UMOV UR23, 0x80000020 ;  /* 0x8000002000177882 */ /* 0x000fe20000000000 */
[----:B------:R-:W-:Y:S01]  /*15a0*/  UMOV UR35, UR27 ;  /* 0x0000001b00237c82 */ /* 0x000fe20008000000 */
[----:B------:R-:W-:Y:S01]  /*15b0*/  UMOV UR39, 0x80000020 ;  /* 0x8000002000277882 */ /* 0x000fe20000000000 */
[----:B------:R-:W-:Y:S01]  /*15c0*/  UMOV UR59, 0x80000020 ;  /* 0x80000020003b7882 */ /* 0x000fe20000000000 */
[----:B------:R-:W-:Y:S01]  /*15d0*/  UMOV UR43, 0x80000020 ;  /* 0x80000020002b7882 */ /* 0x000fe20000000000 */
[----:B------:R-:W-:Y:S01]  /*15e0*/  UIADD3 UR4, UR4, 0x18180, URZ ;  /* 0x0001818004047890 */ /* 0x000fe2000fffe03f */
[----:B------:R-:W-:Y:S01]  /*15f0*/  UMOV UR47, 0x80000020 ;  /* 0x80000020002f7882 */ /* 0x000fe20000000000 */
[----:B------:R-:W-:-:S02]  /*1600*/  UMOV UR51, 0x80000020 ;  /* 0x8000002000337882 */ /* 0x000fc40000000000 */
[----:B------:R-:W-:Y:S01]  /*1610*/  USHF.R.U32.HI UR4, URZ, 0x4, UR4 ;  /* 0x000000043f047899 */ /* 0x000fe20008011604 */
[----:B------:R-:W-:Y:S01]  /*1620*/  UMOV UR53, 0x80000020 ;  /* 0x8000002000357882 */ /* 0x000fe20000000000 */
[----:B------:R-:W-:Y:S02]  /*1630*/  UMOV UR55, UR51 ;  /* 0x0000003300377c82 */ /* 0x000fe40008000000 */
[----:B------:R-:W-:-:S04]  /*1640*/  ULOP3.LUT UR4, UR4, 0x3fff, URZ, 0xc0, !UPT ;  /* 0x00003fff04047892 */ /* 0x000fc8000f8ec03f */
[----:B------:R-:W-:-:S06]  /*1650*/  ULOP3.LUT UR7, UR4, 0x10000, URZ, 0xfc, !UPT ;  /* 0x0001000004077892 */ /* 0x000fcc000f8efc3f */
[----:B------:R-:W-:Y:S01]  /*1660*/  IMAD.U32 R7, RZ, RZ, UR7 ;  /* 0x00000007ff077e24 */ /* 0x000fe2000f8e00ff */
[----:B--2---:R-:W-:-:S13]  /*1670*/  R2UR UR6, R15 ;  /* 0x000000000f0672ca */ /* 0x004fda00000e0000 */
[----:B------:R-:W-:Y:S02]  /*1680*/  UIMAD UR60, UR6, 0x300, UR5 ;  /* 0x00000300063c78a4 */ /* 0x000fe4000f8e0205 */
[----:B------:R-:W-:Y:S01]  /*1690*/  UIMAD UR6, UR6, 0x3c0, UR7 ;  /* 0x000003c0060678a4 */ /* 0x000fe2000f8e0207 */
[----:B------:R-:W-:Y:S02]  /*16a0*/  UMOV UR5, 0x80000020 ;  /* 0x8000002000057882 */ /* 0x000fe40000000000 */
[----:B------:R-:W-:Y:S01]  /*16b0*/  UMOV UR7, 0x80000020 ;  /* 0x8000002000077882 */ /* 0x000fe20000000000 */
[----:B------:R-:W-:Y:S01]  /*16c0*/  UIADD3 UR10, UR6, 0x40, URZ ;  /* 0x00000040060a7890 */ /* 0x000fe2000fffe03f */
[----:B------:R-:W-:Y:S01]  /*16d0*/  UMOV UR4, UR60 ;  /* 0x0000003c00047c82 */ /* 0x000fe20008000000 */
[----:B------:R-:W-:Y:S01]  /*16e0*/  UMOV UR25, UR5 ;  /* 0x0000000500197c82 */ /* 0x000fe20008000000 */
[----:B------:R-:W-:Y:S02]  /*16f0*/  UMOV UR24, UR4 ;  /* 0x0000000400187c82 */ /* 0x000fe40008000000 */
[----:B------:R-:W-:Y:S01]  /*1700*/  HGMMA.64x16x16.F32 R20, gdesc[UR4], RZ, !UPT, gsb0 ;  /* 0x00200000041479f0 */ /* 0x000fe2000c0008ff */
[----:B------:R-:W-:Y:S01]  /*1710*/  UIADD3 UR11, UR6, 0x80, URZ ;  /* 0x00000080060b7890 */ /* 0x000fe2000fffe03f */
[----:B------:R-:W-:Y:S01]  /*1720*/  UMOV UR26, UR10 ;  /* 0x0000000a001a7c82 */ /* 0x000fe20008000000 */
[----:B------:R-:W-:Y:S01]  /*1730*/  UMOV UR28, UR4 ;  /* 0x00000004001c7c82 */ /* 0x000fe20008000000 */
[----:B------:R-:W-:Y:S01]  /*1740*/  UMOV UR29, UR5 ;  /* 0x00000005001d7c82 */ /* 0x000fe20008000000 */
[----:B------:R-:W-:-:S03]  /*1750*/  UIADD3 UR10, UR6, 0xc0, URZ ;  /* 0x000000c0060a7890 */ /* 0x000fc6000fffe03f */
[----:B------:R-:W-:Y:S01]  /*1760*/  UMOV UR30, UR11 ;  /* 0x0000000b001e7c82 */ /* 0x000fe20008000000 */
[----:B------:R-:W-:Y:S01]  /*1770*/  UMOV UR8, UR4 ;  /* 0x0000000400087c82 */ /* 0x000fe20008000000 */
[----:B------:R-:W-:Y:S01]  /*1780*/  UMOV UR9, UR5 ;  /* 0x0000000500097c82 */ /* 0x000fe20008000000 */
[----:B------:R-:W-:Y:S01]  /*1790*/  UMOV UR11, 0x80000020 ;  /* 0x80000020000b7882 */ /* 0x000fe20000000000 */
[----:B------:R-:W-:Y:S01]  /*17a0*/  UIADD3 UR14, UR6, 0x100, URZ ;  /* 0x00000100060e7890 */ /* 0x000fe2000fffe03f */
[----:B------:R-:W-:Y:S01]  /*17b0*/  UMOV UR12, UR4 ;  /* 0x00000004000c7c82 */ /* 0x000fe20008000000 */
[----:B------:R-:W-:Y:S01]  /*17c0*/  UMOV UR13, UR5 ;  /* 0x00000005000d7c82 */ /* 0x000fe20008000000 */
[----:B------:R-:W-:Y:S01]  /*17d0*/  UIADD3 UR18, UR6, 0x140, URZ ;  /* 0x0000014006127890 */ /* 0x000fe2000fffe03f */
[----:B------:R-:W-:Y:S01]  /*17e0*/  UMOV UR16, UR4 ;  /* 0x0000000400107c82 */ /* 0x000fe20008000000 */
[----:B------:R-:W-:Y:S01]  /*17f0*/  UMOV UR17, UR5 ;  /* 0x0000000500117c82 */ /* 0x000fe20008000000 */
[----:B------:R-:W-:Y:S01]  /*1800*/  UIADD3 UR22, UR6, 0x180, URZ ;  /* 0x0000018006167890 */ /* 0x000fe2000fffe03f */
[----:B------:R-:W-:Y:S01]  /*1810*/  UMOV UR20, UR4 ;  /* 0x0000000400147c82 */ /* 0x000fe20008000000 */
[----:B------:R-:W-:Y:S01]  /*1820*/  UMOV UR21, UR5 ;  /* 0x0000000500157c82 */ /* 0x000fe20008000000 */
[----:B------:R-:W-:Y:S01]  /*1830*/  UMOV UR34, UR26 ;  /* 0x0000001a00227c82 */ /* 0x000fe20008000000 */
        /* <DEDUP_REMOVED lines=13> */
[----:B------:R-:W-:Y:S01]  /*1910*/  UIADD3 UR46, UR6, 0x340, URZ ;  /* 0x00000340062e7890 */ /* 0x000fe2000fffe03f */
[----:B------:R-:W-:Y:S01]  /*1920*/  UMOV UR45, UR5 ;  /* 0x00000005002d7c82 */ /* 0x000fe20008000000 */
[----:B------:R-:W-:Y:S01]  /*1930*/  UIADD3 UR50, UR6, 0x380, URZ ;  /* 0x0000038006327890 */ /* 0x000fe2000fffe03f */
[----:B------:R-:W-:Y:S01]  /*1940*/  UMOV UR49, UR5 ;  /* 0x0000000500317c82 */ /* 0x000fe20008000000 */
[----:B------:R-:W-:-:S05]  /*1950*/  UIADD3 UR52, UR60, 0x200, URZ ;  /* 0x000002003c347890 */ /* 0x000fca000fffe03f */
[----:B------:R-:W-:Y:S01]  /*1960*/  UMOV UR54, UR50 ;  /* 0x0000003200367c82 */ /* 0x000fe20008000000 */
[----:B------:R-:W-:Y:S02]  /*1970*/  WARPGROUP.DEPBAR.LE gsb0, 0x0 ;  /* 0x00008000000079c5 */ /* 0x000fe40000010000 */
[----:B------:R-:W-:Y:S01]  /*1980*/  WARPGROUP.ARRIVE ;  /* 0x00000000000079c5 */ /* 0x000fe20000000000 */
[----:B------:R-:W-:Y:S02]  /*1990*/  IMAD.MOV.U32 R12, RZ, RZ, R20 ;  /* 0x000000ffff0c7224 */ /* 0x000fe400078e0014 */
[----:B------:R-:W-:Y:S02]  /*19a0*/  IMAD.MOV.U32 R11, RZ, RZ, R21 ;  /* 0x000000ffff0b7224 */ /* 0x000fe400078e0015 */
[----:B------:R-:W-:Y:S01]  /*19b0*/  IMAD.MOV.U32 R10, RZ, RZ, R22 ;  /* 0x000000ffff0a7224 */ /* 0x000fe200078e0016 */
[----:B------:R-:W-:Y:S01]  /*19c0*/  HGMMA.64x16x16.F32 R28, gdesc[UR24], RZ, !UPT, gsb0 ;  /* 0x00200000181c79f0 */ /* 0x000fe2000c0008ff */
[----:B------:R-:W-:Y:S01]  /*19d0*/  UMOV UR26, UR30 ;  /* 0x0000001e001a7c82 */ /* 0x000fe20008000000 */
[----:B------:R-:W-:Y:S01]  /*19e0*/  UMOV UR27, UR31 ;  /* 0x0000001f001b7c82 */ /* 0x000fe20008000000 */
[----:B------:R-:W-:Y:S01]  /*19f0*/  UMOV UR24, UR4 ;  /* 0x0000000400187c82 */ /* 0x000fe20008000000 */
[----:B------:R-:W-:Y:S01]  /*1a00*/  UMOV UR25, UR5 ;  /* 0x0000000500197c82 */ /* 0x000fe20008000000 */
[----:B------:R-:W-:-:S02]  /*1a10*/  IMAD.MOV.U32 R9, RZ, RZ, R23 ;  /* 0x000000ffff097224 */ /* 0x000fc400078e0017 */
[----:B------:R-:W-:Y:S02]  /*1a20*/  IMAD.MOV.U32 R5, RZ, RZ, R24 ;  /* 0x000000ffff057224 */ /* 0x000fe400078e0018 */
[----:B------:R-:W-:Y:S02]  /*1a30*/  IMAD.MOV.U32 R4, RZ, RZ, R25 ;  /* 0x000000ffff047224 */ /* 0x000fe400078e0019 */
[----:B01----:R-:W-:Y:S02]  /*1a40*/  IMAD.MOV.U32 R3, RZ, RZ, R26 ;  /* 0x000000ffff037224 */ /* 0x003fe400078e001a */
[----:B------:R-:W-:Y:S01]  /*1a50*/  IMAD.MOV.U32 R0, RZ, RZ, R27 ;  /* 0x000000ffff007224 */ /* 0x000fe200078e001b */
[----:B------:R-:W-:Y:S02]  /*1a60*/  WARPGROUP.DEPBAR.LE gsb0, 0x0 ;  /* 0x00008000000079c5 */ /* 0x000fe40000010000 */
[----:B------:R-:W-:Y:S01]  /*1a70*/  WARPGROUP.ARRIVE ;  /* 0x00000000000079c5 */ /* 0x000fe20000000000 */
[----:B------:R-:W-:-:S02]  /*1a80*/  IMAD.MOV.U32 R21, RZ, RZ, R32 ;  /* 0x000000ffff157224 */ /* 0x000fc400078e0020 */
[----:B------:R-:W-:Y:S02]  /*1a90*/  IMAD.MOV.U32 R20, RZ, RZ, R33 ;  /* 0x000000ffff147224 */ /* 0x000fe400078e0021 */
[----:B------:R-:W-:Y:S01]  /*1aa0*/  IMAD.MOV.U32 R23, RZ, RZ, R30 ;  /* 0x000000ffff177224 */ /* 0x000fe200078e001e */
[----:B------:R-:W-:Y:S01]  /*1ab0*/  HGMMA.64x16x16.F32 R36, gdesc[UR28], RZ, !UPT, gsb0 ;  /* 0x002000001c2479f0 */ /* 0x000fe2000c0008ff */
[----:B------:R-:W-:Y:S01]  /*1ac0*/  UIADD3 UR30, UR6, 0x200, URZ ;  /* 0x00000200061e7890 */ /* 0x000fe2000fffe03f */
[----:B------:R-:W-:Y:S01]  /*1ad0*/  IMAD.MOV.U32 R22, RZ, RZ, R31 ;  /* 0x000000ffff167224 */ /* 0x000fe200078e001f */
[----:B------:R-:W-:Y:S01]  /*1ae0*/  UMOV UR28, UR4 ;  /* 0x00000004001c7c82 */ /* 0x000fe20008000000 */
[----:B------:R-:W-:Y:S01]  /*1af0*/  UMOV UR29, UR5 ;  /* 0x00000005001d7c82 */ /* 0x000fe20008000000 */
[----:B------:R-:W-:Y:S01]  /*1b00*/  UMOV UR31, 0x80000020 ;  /* 0x80000020001f7882 */ /* 0x000fe20000000000 */
[----:B------:R-:W-:Y:S01]  /*1b10*/  UIADD3 UR4, UR6, 0x300, URZ ;  /* 0x0000030006047890 */ /* 0x000fe2000fffe03f */
[----:B------:R-:W-:Y:S01]  /*1b20*/  IMAD.MOV.U32 R14, RZ, RZ, R34 ;  /* 0x000000ffff0e7224 */ /* 0x000fe200078e0022 */
[----:B------:R-:W-:Y:S01]  /*1b30*/  UMOV UR5, UR53 ;  /* 0x0000003500057c82 */ /* 0x000fe20008000000 */
[----:B------:R-:W-:-:S02]  /*1b40*/  IMAD.MOV.U32 R13, RZ, RZ, R35 ;  /* 0x000000ffff0d7224 */ /* 0x000fc400078e0023 */
[----:B------:R-:W-:Y:S02]  /*1b50*/  IMAD.MOV.U32 R25, RZ, RZ, R28 ;  /* 0x000000ffff197224 */ /* 0x000fe400078e001c */
[----:B------:R-:W-:Y:S01]  /*1b60*/  IMAD.MOV.U32 R24, RZ, RZ, R29 ;  /* 0x000000ffff187224 */ /* 0x000fe200078e001d */
        /* <DEDUP_REMOVED lines=8> */
[----:B------:R-:W-:Y:S01]  /*1bf0*/  IMAD.MOV.U32 R30, RZ, RZ, R39 ;  /* 0x000000ffff1e7224 */ /* 0x000fe200078e0027 */
[----:B------:R-:W-:Y:S01]  /*1c00*/  UMOV UR4, UR52 ;  /* 0x0000003400047c82 */ /* 0x000fe20008000000 */
[----:B------:R-:W-:Y:S01]  /*1c10*/  IMAD.MOV.U32 R27, RZ, RZ, R42 ;  /* 0x000000ffff1b7224 */ /* 0x000fe200078e002a */
[----:B------:R-:W-:Y:S01]  /*1c20*/  UMOV UR9, 0x80000020 ;  /* 0x8000002000097882 */ /* 0x000fe20000000000 */
[----:B------:R-:W-:-:S02]  /*1c30*/  IMAD.MOV.U32 R26, RZ, RZ, R43 ;  /* 0x000000ffff1a7224 */ /* 0x000fc400078e002b */
[----:B------:R-:W-:Y:S02]  /*1c40*/  IMAD.MOV.U32 R29, RZ, RZ, R40 ;  /* 0x000000ffff1d7224 */ /* 0x000fe400078e0028 */
[----:B------:R-:W-:Y:S01]  /*1c50*/  IMAD.MOV.U32 R28, RZ, RZ, R41 ;  /* 0x000000ffff1c7224 */ /* 0x000fe200078e0029 */
[----:B------:R-:W-:Y:S02]  /*1c60*/  WARPGROUP.DEPBAR.LE gsb0, 0x0 ;  /* 0x00008000000079c5 */ /* 0x000fe40000010000 */
[----:B------:R-:W-:Y:S01]  /*1c70*/  WARPGROUP.ARRIVE ;  /* 0x00000000000079c5 */ /* 0x000fe20000000000 */
[----:B------:R0:W-:Y:S04]  /*1c80*/  STL.64 [R1+0x138], R214 ;  /* 0x000138d601007387 */ /* 0x0001e80000100a00 */
[----:B------:R1:W-:Y:S01]  /*1c90*/  STL.64 [R1+0x130], R212 ;  /* 0x000130d401007387 */ /* 0x0003e20000100a00 */
[----:B------:R-:W-:Y:S01]  /*1ca0*/  HGMMA.64x16x16.F32 R192, gdesc[UR12], RZ, !UPT, gsb0 ;  /* 0x002000000cc079f0 */ /* 0x000fe2000c0008ff */
[----:B------:R-:W-:Y:S01]  /*1cb0*/  UMOV UR12, UR52 ;  /* 0x00000034000c7c82 */ /* 0x000fe20008000000 */
[----:B------:R-:W-:Y:S01]  /*1cc0*/  UMOV UR13, UR53 ;  /* 0x00000035000d7c82 */ /* 0x000fe20008000000 */
[----:B------:R2:W-:Y:S04]  /*1cd0*/  STL.64 [R1+0x128], R210 ;  /* 0x000128d201007387 */ /* 0x0005e80000100a00 */
[----:B------:R3:W-:Y:S01]  /*1ce0*/  STL.64 [R1+0x120], R208 ;  /* 0x000120d001007387 */ /* 0x0007e20000100a00 */
[----:B0-----:R-:W-:-:S02]  /*1cf0*/  IMAD.MOV.U32 R214, RZ, RZ, R27 ;  /* 0x000000ffffd67224 */ /* 0x001fc400078e001b */
[----:B------:R-:W-:Y:S02]  /*1d00*/  IMAD.MOV.U32 R215, RZ, RZ, R26 ;  /* 0x000000ffffd77224 */ /* 0x000fe400078e001a */
[----:B-1----:R-:W-:Y:S02]  /*1d10*/  IMAD.MOV.U32 R212, RZ, RZ, R29 ;  /* 0x000000ffffd47224 */ /* 0x002fe400078e001d */
[----:B------:R-:W-:Y:S01]  /*1d20*/  IMAD.MOV.U32 R213, RZ, RZ, R28 ;  /* 0x000000ffffd57224 */ /* 0x000fe200078e001c */
[----:B------:R0:W-:Y:S01]  /*1d30*/  STL.64 [R1+0x158], R214 ;  /* 0x000158d601007387 */ /* 0x0001e20000100a00 */
[----:B--2---:R-:W-:Y:S02]  /*1d40*/  IMAD.MOV.U32 R210, RZ, RZ, R31 ;  /* 0x000000ffffd27224 */ /* 0x004fe400078e001f */
[----:B------:R-:W-:Y:S01]  /*1d50*/  IMAD.MOV.U32 R211, RZ, RZ, R30 ;  /* 0x000000ffffd37224 */ /* 0x000fe200078e001e */
[----:B------:R1:W-:Y:S01]  /*1d60*/  STL.64 [R1+0x150], R212 ;  /* 0x000150d401007387 */ /* 0x0003e20000100a00 */
[----:B---3--:R-:W-:-:S02]  /*1d70*/  IMAD.MOV.U32 R208, RZ, RZ, R33 ;  /* 0x000000ffffd07224 */ /* 0x008fc400078e0021 */
[----:B------:R-:W-:Y:S01]  /*1d80*/  IMAD.MOV.U32 R209, RZ, RZ, R32 ;  /* 0x000000ffffd17224 */ /* 0x000fe200078e0020 */
[----:B------:R2:W-:Y:S04]  /*1d90*/  STL.64 [R1+0x148], R210 ;  /* 0x000148d201007387 */ /* 0x0005e80000100a00 */
[----:B------:R3:W-:Y:S01]  /*1da0*/  STL.64 [R1+0x140], R208 ;  /* 0x000140d001007387 */ /* 0x0007e20000100a00 */
[----:B0-----:R-:W-:Y:S01]  /*1db0*/  IMAD.MOV.U32 R214, RZ, RZ, R14 ;  /* 0x000000ffffd67224 */ /* 0x001fe200078e000e */
[----:B------:R-:W-:Y:S01]  /*1dc0*/  MOV R14, UR6 ;  /* 0x00000006000e7c02 */ /* 0x000fe20008000f00 */
[----:B------:R-:W-:Y:S01]  /*1dd0*/  IMAD.MOV.U32 R215, RZ, RZ, R13 ;  /* 0x000000ffffd77224 */ /* 0x000fe200078e000d */
[----:B------:R-:W-:Y:S01]  /*1de0*/  MOV R13, UR7 ;  /* 0x00000007000d7c02 */ /* 0x000fe20008000f00 */
[----:B------:R-:W-:Y:S01]  /*1df0*/  UMOV UR7, UR53 ;  /* 0x0000003500077c82 */ /* 0x000fe20008000000 */
[----:B-1----:R-:W-:-:S02]  /*1e00*/  IMAD.MOV.U32 R212, RZ, RZ, R21 ;  /* 0x000000ffffd47224 */ /* 0x002fc400078e0015 */
[----:B------:R-:W-:Y:S01]  /*1e10*/  IMAD.MOV.U32 R213, RZ, RZ, R20 ;  /* 0x000000ffffd57224 */ /* 0x000fe200078e0014 */
[----:B------:R0:W-:Y:S01]  /*1e20*/  STL.64 [R1+0x178], R214 ;  /* 0x000178d601007387 */ /* 0x0001e20000100a00 */
[----:B--2---:R-:W-:Y:S02]  /*1e30*/  IMAD.MOV.U32 R210, RZ, RZ, R23 ;  /* 0x000000ffffd27224 */ /* 0x004fe400078e0017 */
[----:B---3--:R-:W-:Y:S01]  /*1e40*/  IMAD.MOV.U32 R208, RZ, RZ, R25 ;  /* 0x000000ffffd07224 */ /* 0x008fe200078e0019 */
[----:B------:R1:W-:Y:S01]  /*1e50*/  STL.64 [R1+0x170], R212 ;  /* 0x000170d401007387 */ /* 0x0003e20000100a00 */
[----:B------:R-:W-:Y:S02]  /*1e60*/  IMAD.MOV.U32 R209, RZ, RZ, R24 ;  /* 0x000000ffffd17224 */ /* 0x000fe400078e0018 */
[----:B------:R-:W-:-:S05]  /*1e70*/  IMAD.MOV.U32 R211, RZ, RZ, R22 ;  /* 0x000000ffffd37224 */ /* 0x000fca00078e0016 */
[----:B------:R2:W-:Y:S01]  /*1e80*/  STL.64 [R1+0x168], R210 ;  /* 0x000168d201007387 */ /* 0x0005e20000100a00 */
[----:B0-----:R-:W-:Y:S02]  /*1e90*/  IMAD.MOV.U32 R214, RZ, RZ, R3 ;  /* 0x000000ffffd67224 */ /* 0x001fe400078e0003 */
[----:B------:R-:W-:Y:S01]  /*1ea0*/  IMAD.MOV.U32 R215, RZ, RZ, R0 ;  /* 0x000000ffffd77224 */ /* 0x000fe200078e0000 */
[----:B------:R-:W-:Y:S02]  /*1eb0*/  WARPGROUP.DEPBAR.LE gsb0, 0x0 ;  /* 0x00008000000079c5 */ /* 0x000fe40000010000 */
[----:B------:R-:W-:Y:S01]  /*1ec0*/  WARPGROUP.ARRIVE ;  /* 0x00000000000079c5 */ /* 0x000fe20000000000 */
[----:B------:R0:W-:Y:S01]  /*1ed0*/  STL.64 [R1+0x160], R208 ;  /* 0x000160d001007387 */ /* 0x0001e20000100a00 */
[----:B-1----:R-:W-:Y:S02]  /*1ee0*/  IMAD.MOV.U32 R212, RZ, RZ, R5 ;  /* 0x000000ffffd47224 */ /* 0x002fe400078e0005 */
[----:B------:R-:W-:Y:S01]  /*1ef0*/  IMAD.MOV.U32 R213, RZ, RZ, R4 ;  /* 0x000000ffffd57224 */ /* 0x000fe200078e0004 */
[----:B------:R-:W-:Y:S01]  /*1f00*/  STL.64 [R1+0x198], R214 ;  /* 0x000198d601007387 */ /* 0x000fe20000100a00 */
[----:B------:R-:W-:Y:S01]  /*1f10*/  HGMMA.64x16x16.F32 R176, gdesc[UR16], RZ, !UPT, gsb0 ;  /* 0x0020000010b079f0 */ /* 0x000fe2000c0008ff */
[----:B------:R-:W-:Y:S01]  /*1f20*/  UMOV UR16, UR26 ;  /* 0x0000001a00107c82 */ /* 0x000fe20008000000 */
[----:B------:R-:W-:Y:S01]  /*1f30*/  UIADD3 UR26, UR6, 0x1c0, URZ ;  /* 0x000001c0061a7890 */ /* 0x000fe2000fffe03f */
[----:B--2---:R-:W-:Y:S01]  /*1f40*/  IMAD.MOV.U32 R210, RZ, RZ, R10 ;  /* 0x000000ffffd27224 */ /* 0x004fe200078e000a */
[----:B------:R-:W-:Y:S01]  /*1f50*/  UMOV UR17, UR27 ;  /* 0x0000001b00117c82 */ /* 0x000fe20008000000 */
[----:B------:R-:W-:Y:S01]  /*1f60*/  UMOV UR27, 0x80000020 ;  /* 0x80000020001b7882 */ /* 0x000fe20000000000 */
[----:B------:R-:W-:Y:S01]  /*1f70*/  IMAD.MOV.U32 R211, RZ, RZ, R9 ;  /* 0x000000ffffd37224 */ /* 0x000fe200078e0009 */
[----:B------:R-:W-:Y:S01]  /*1f80*/  STL.64 [R1+0x190], R212 ;  /* 0x000190d401007387 */ /* 0x000fe20000100a00 */
[----:B0-----:R-:W-:Y:S01]  /*1f90*/  IMAD.MOV.U32 R208, RZ, RZ, R12 ;  /* 0x000000ffffd07224 */ /* 0x001fe200078e000c */
[----:B------:R-:W-:Y:S01]  /*1fa0*/  MOV R12, UR52 ;  /* 0x00000034000c7c02 */ /* 0x000fe20008000f00 */
[----:B------:R-:W-:Y:S01]  /*1fb0*/  IMAD.MOV.U32 R209, RZ, RZ, R11 ;  /* 0x000000ffffd17224 */ /* 0x000fe200078e000b */
[----:B------:R-:W-:Y:S01]  /*1fc0*/  MOV R11, UR53 ;  /* 0x00000035000b7c02 */ /* 0x000fe20008000f00 */
[----:B------:R-:W-:Y:S04]  /*1fd0*/  STL.64 [R1+0x188], R210 ;  /* 0x000188d201007387 */ /* 0x000fe80000100a00 */
[----:B------:R0:W-:Y:S01]  /*1fe0*/  STL.64 [R1+0x180], R208 ;  /* 0x000180d001007387 */ /* 0x0001e20000100a00 */
[----:B------:R-:W-:-:S02]  /*1ff0*/  WARPGROUP.DEPBAR.LE gsb0, 0x0 ;  /* 0x00008000000079c5 */ /* 0x000fc40000010000 */
[----:B------:R-:W-:-:S06]  /*2000*/  WARPGROUP.ARRIVE ;  /* 0x00000000000079c5 */ /* 0x000fcc0000000000 */
[----:B------:R-:W-:Y:S01]  /*2010*/  HGMMA.64x16x16.F32 R160, gdesc[UR20], RZ, !UPT, gsb0 ;  /* 0x0020000014a079f0 */ /* 0x000fe2000c0008ff */
[----:B------:R-:W-:Y:S01]  /*2020*/  UMOV UR20, UR52 ;  /* 0x0000003400147c82 */ /* 0x000fe20008000000 */
[----:B------:R-:W-:Y:S01]  /*2030*/  UMOV UR21, UR53 ;  /* 0x0000003500157c82 */ /* 0x000fe20008000000 */
[----:B------:R-:W-:Y:S02]  /*2040*/  WARPGROUP.DEPBAR.LE gsb0, 0x0 ;  /* 0x00008000000079c5 */ /* 0x000fe40000010000 */
[----:B------:R-:W-:-:S06]  /*2050*/  WARPGROUP.ARRIVE ;  /* 0x00000000000079c5 */ /* 0x000fcc0000000000 */
[----:B------:R-:W-:Y:S01]  /*2060*/  HGMMA.64x16x16.F32 R144, gdesc[UR24], RZ, !UPT, gsb0 ;  /* 0x00200000189079f0 */ /* 0x000fe2000c0008ff */
[----:B------:R-:W-:Y:S01]  /*2070*/  UMOV UR24, UR34 ;  /* 0x0000002200187c82 */ /* 0x000fe20008000000 */
[----:B------:R-:W-:Y:S01]  /*2080*/  UIADD3 UR34, UR6, 0x240, URZ ;  /* 0x0000024006227890 */ /* 0x000fe2000fffe03f */
[----:B------:R-:W-:Y:S01]  /*2090*/  UMOV UR25, UR35 ;  /* 0x0000002300197c82 */ /* 0x000fe20008000000 */
[----:B------:R-:W-:Y:S01]  /*20a0*/  UMOV UR35, 0x80000020 ;  /* 0x8000002000237882 */ /* 0x000fe20000000000 */
[----:B------:R-:W-:Y:S01]  /*20b0*/  UMOV UR6, UR52 ;  /* 0x0000003400067c82 */ /* 0x000fe20008000000 */
[----:B------:R-:W-:Y:S02]  /*20c0*/  WARPGROUP.DEPBAR.LE gsb0, 0x0 ;  /* 0x00008000000079c5 */ /* 0x000fe40000010000 */
        /* <DEDUP_REMOVED lines=34> */
[----:B------:R-:W-:Y:S01]  /*22f0*/  UMOV UR24, UR8 ;  /* 0x0000000800187c82 */ /* 0x000fe20008000000 */
[----:B------:R-:W-:Y:S01]  /*2300*/  UMOV UR25, UR9 ;  /* 0x0000000900197c82 */ /* 0x000fe20008000000 */
[----:B------:R-:W-:Y:S01]  /*2310*/  MOV R9, UR24 ;  /* 0x0000001800097c02 */ /* 0x000fe20008000f00 */
        /* <DEDUP_REMOVED lines=11> */
[----:B------:R-:W-:Y:S01]  /*23d0*/  UMOV UR11, 0x80000020 ;  /* 0x80000020000b7882 */ /* 0x000fe20000000000 */
[----:B------:R-:W-:Y:S01]  /*23e0*/  UMOV UR12, UR8 ;  /* 0x00000008000c7c82 */ /* 0x000fe20008000000 */
[----:B------:R-:W-:Y:S01]  /*23f0*/  UMOV UR13, UR9 ;  /* 0x00000009000d7c82 */ /* 0x000fe20008000000 */
[----:B------:R-:W-:-:S02]  /*2400*/  WARPGROUP.DEPBAR.LE gsb0, 0x0 ;  /* 0x00008000000079c5 */ /* 0x000fc40000010000 */
[----:B------:R-:W-:-:S06]  /*2410*/  WARPGROUP.ARRIVE ;  /* 0x00000000000079c5 */ /* 0x000fcc0000000000 */
[----:B------:R-:W-:Y:S01]  /*2420*/  HGMMA.64x16x16.F32 R24, gdesc[UR52], RZ, !UPT, gsb0 ;  /* 0x00200000341879f0 */ /* 0x000fe2000c0008ff */
[----:B------:R-:W-:Y:S01]  /*2430*/  UMOV UR54, UR46 ;  /* 0x0000002e00367c82 */ /* 0x000fe20008000000 */
[----:B------:R-:W-:Y:S01]  /*2440*/  UMOV UR55, UR47 ;  /* 0x0000002f00377c82 */ /* 0x000fe20008000000 */
        /* <DEDUP_REMOVED lines=34> */
[----:B------:R-:W-:Y:S01]  /*2670*/  UMOV UR59, 0x80000020 ;  /* 0x80000020003b7882 */ /* 0x000fe20000000000 */
        /* <DEDUP_REMOVED lines=24> */
[----:B------:R-:W-:Y:S01]  /*2800*/  UMOV UR19, 0x80000020 ;  /* 0x8000002000137882 */ /* 0x000fe20000000000 */
[----:B------:R-:W-:Y:S01]  /*2810*/  UMOV UR23, 0x80000020 ;  /* 0x8000002000177882 */ /* 0x000fe20000000000 */
[----:B------:R-:W-:Y:S01]  /*2820*/  UMOV UR31, 0x80000020 ;  /* 0x80000020001f7882 */ /* 0x000fe20000000000 */
[----:B------:R-:W-:Y:S01]  /*2830*/  UMOV UR35, 0x80000020 ;  /* 0x8000002000237882 */ /* 0x000fe20000000000 */
[----:B------:R-:W-:Y:S01]  /*2840*/  UMOV UR39, 0x80000020 ;  /* 0x8000002000277882 */ /* 0x000fe20000000000 */
[----:B------:R-:W-:Y:S01]  /*2850*/  UMOV UR43, 0x80000020 ;  /* 0x80000020002b7882 */ /* 0x000fe20000000000 */
[----:B------:R-:W-:Y:S01]  /*2860*/  UMOV UR44, UR8 ;  /* 0x00000008002c7c82 */ /* 0x000fe20008000000 */
[----:B------:R-:W-:Y:S01]  /*2870*/  UMOV UR45, UR9 ;  /* 0x00000009002d7c82 */ /* 0x000fe20008000000 */
[----:B------:R-:W-:Y:S02]  /*2880*/  WARPGROUP.DEPBAR.LE gsb0, 0x0 ;  /* 0x00008000000079c5 */ /* 0x000fe40000010000 */
[----:B------:R-:W-:-:S06]  /*2890*/  WARPGROUP.ARRIVE ;  /* 0x00000000000079c5 */ /* 0x000fcc0000000000 */
[----:B------:R-:W-:Y:S01]  /*28a0*/  HGMMA.64x16x16.F32 R168, gdesc[UR4], RZ, !UPT, gsb0 ;  /* 0x0020000004a879f0 */ /* 0x000fe2000c0008ff */
[----:B------:R-:W-:Y:S01]  /*28b0*/  R2UR UR7, R13 ;  /* 0x000000000d0772ca */ /* 0x000fe200000e0000 */
[----:B------:R-:W-:Y:S01]  /*28c0*/  UMOV UR47, 0x80000020 ;  /* 0x80000020002f7882 */ /* 0x000fe20000000000 */
[----:B------:R-:W-:Y:S01]  /*28d0*/  R2UR UR6, R14 ;  /* 0x000000000e0672ca */ /* 0x000fe200000e0000 */
[----:B------:R-:W-:Y:S01]  /*28e0*/  UMOV UR4, UR8 ;  /* 0x0000000800047c82 */ /* 0x000fe20008000000 */
[----:B------:R-:W-:-:S11]  /*28f0*/  UMOV UR5, UR9 ;  /* 0x0000000900057c82 */ /* 0x000fd60008000000 */
[----:B------:R-:W-:Y:S02]  /*2900*/  UIADD3 UR18, UR6, 0x2, URZ ;  /* 0x0000000206127890 */ /* 0x000fe4000fffe03f */
[----:B------:R-:W-:Y:S02]  /*2910*/  UIADD3 UR14, UR6, 0x42, URZ ;  /* 0x00000042060e7890 */ /* 0x000fe4000fffe03f */
[----:B------:R-:W-:-:S03]  /*2920*/  UIADD3 UR58, UR6, 0x82, URZ ;  /* 0x00000082063a7890 */ /* 0x000fc6000fffe03f */
[----:B------:R-:W-:Y:S01]  /*2930*/  UMOV UR10, UR18 ;  /* 0x00000012000a7c82 */ /* 0x000fe20008000000 */
[----:B------:R-:W-:Y:S02]  /*2940*/  WARPGROUP.DEPBAR.LE gsb0, 0x0 ;  /* 0x00008000000079c5 */ /* 0x000fe40000010000 */
[----:B------:R-:W-:-:S06]  /*2950*/  WARPGROUP.ARRIVE ;  /* 0x00000000000079c5 */ /* 0x000fcc0000000000 */
[----:B------:R-:W-:Y:S01]  /*2960*/  HGMMA.64x16x16.F32 R184, gdesc[UR52], RZ, !UPT, gsb0 ;  /* 0x0020000034b879f0 */ /* 0x000fe2000c0008ff */
[----:B------:R-:W-:Y:S01]  /*2970*/  R2UR UR53, R11 ;  /* 0x000000000b3572ca */ /* 0x000fe200000e0000 */
[----:B------:R-:W-:Y:S01]  /*2980*/  UMOV UR54, UR6 ;  /* 0x0000000600367c82 */ /* 0x000fe20008000000 */
[----:B------:R-:W-:Y:S01]  /*2990*/  R2UR UR52, R12 ;  /* 0x000000000c3472ca */ /* 0x000fe200000e0000 */
[----:B------:R-:W-:Y:S01]  /*29a0*/  UMOV UR55, UR7 ;  /* 0x0000000700377c82 */ /* 0x000fe20008000000 */
[----:B------:R-:W-:Y:S02]  /*29b0*/  WARPGROUP.DEPBAR.LE gsb0, 0x0 ;  /* 0x00008000000079c5 */ /* 0x000fe40000010000 */
[----:B------:R-:W-:-:S06]  /*29c0*/  WARPGROUP.ARRIVE ;  /* 0x00000000000079c5 */ /* 0x000fcc0000000000 */
[----:B------:R-:W-:Y:S01]  /*29d0*/  HGMMA.64x16x16.F32 R200, gdesc[UR48], RZ, !UPT, gsb0 ;  /* 0x0020000030c879f0 */ /* 0x000fe2000c0008ff */
[----:B------:R-:W-:Y:S02]  /*29e0*/  R2UR UR51, R5 ;  /* 0x00000000053372ca */ /* 0x000fe400000e0000 */
[----:B------:R-:W-:Y:S02]  /*29f0*/  R2UR UR50, R4 ;  /* 0x00000000043272ca */ /* 0x000fe400000e0000 */
[----:B------:R-:W-:Y:S02]  /*2a00*/  R2UR UR49, R3 ;  /* 0x00000000033172ca */ /* 0x000fe400000e0000 */
[----:B------:R-:W-:Y:S01]  /*2a10*/  R2UR UR48, R0 ;  /* 0x00000000003072ca */ /* 0x000fe200000e0000 */
[----:B------:R-:W-:Y:S02]  /*2a20*/  WARPGROUP.DEPBAR.LE gsb0, 0x0 ;  /* 0x00008000000079c5 */ /* 0x000fe40000010000 */
[----:B------:R-:W-:-:S06]  /*2a30*/  WARPGROUP.ARRIVE ;  /* 0x00000000000079c5 */ /* 0x000fcc0000000000 */
[----:B------:R-:W-:Y:S01]  /*2a40*/  HGMMA.64x16x16.F32 R216, gdesc[UR24], RZ, !UPT, gsb0 ;  /* 0x0020000018d879f0 */ /* 0x000fe2000c0008ff */
[----:B------:R-:W-:Y:S02]  /*2a50*/  R2UR UR25, R10 ;  /* 0x000000000a1972ca */ /* 0x000fe400000e0000 */
[----:B------:R-:W-:Y:S01]  /*2a60*/  R2UR UR24, R9 ;  /* 0x00000000091872ca */ /* 0x000fe200000e0000 */
[----:B------:R-:W-:Y:S02]  /*2a70*/  WARPGROUP.DEPBAR.LE gsb0, 0x0 ;  /* 0x00008000000079c5 */ /* 0x000fe40000010000 */
[----:B0-----:R-:W-:-:S06]  /*2a80*/  WARPGROUP.ARRIVE ;  /* 0x00000000000079c5 */ /* 0x001fcc0000000000 */
[----:B------:R-:W-:Y:S01]  /*2a90*/  HGMMA.64x16x16.F32 R208, gdesc[UR48], RZ, !UPT, gsb0 ;  /* 0x0020000030d079f0 */ /* 0x000fe2000c0008ff */
[----:B------:R-:W-:Y:S01]  /*2aa0*/  UMOV UR48, UR8 ;  /* 0x0000000800307c82 */ /* 0x000fe20008000000 */
[----:B------:R-:W-:Y:S01]  /*2ab0*/  UMOV UR49, UR9 ;  /* 0x0000000900317c82 */ /* 0x000fe20008000000 */
[----:B------:R-:W-:Y:S02]  /*2ac0*/  WARPGROUP.DEPBAR.LE gsb0, 0x0 ;  /* 0x00008000000079c5 */ /* 0x000fe40000010000 */
[----:B------:R-:W-:Y:S02]  /*2ad0*/  IMAD.MOV.U32 R12, RZ, RZ, R208 ;  /* 0x000000ffff0c7224 */ /* 0x000fe400078e00d0 */
[----:B------:R-:W-:Y:S02]  /*2ae0*/  IMAD.MOV.U32 R11, RZ, RZ, R209 ;  /* 0x000000ffff0b7224 */ /* 0x000fe400078e00d1 */
[----:B------:R-:W-:Y:S02]  /*2af0*/  IMAD.MOV.U32 R10, RZ, RZ, R210 ;  /* 0x000000ffff0a7224 */ /* 0x000fe400078e00d2 */
[----:B------:R-:W-:-:S02]  /*2b00*/  IMAD.MOV.U32 R9, RZ, RZ, R211 ;  /* 0x000000ffff097224 */ /* 0x000fc400078e00d3 */
[----:B------:R-:W-:Y:S02]  /*2b10*/  IMAD.MOV.U32 R5, RZ, RZ, R212 ;  /* 0x000000ffff057224 */ /* 0x000fe400078e00d4 */
[----:B------:R-:W-:Y:S02]  /*2b20*/  IMAD.MOV.U32 R4, RZ, RZ, R213 ;  /* 0x000000ffff047224 */ /* 0x000fe400078e00d5 */
[----:B------:R-:W-:Y:S02]  /*2b30*/  IMAD.MOV.U32 R3, RZ, RZ, R214 ;  /* 0x000000ffff037224 */ /* 0x000fe400078e00d6 */
[----:B------:R-:W-:Y:S02]  /*2b40*/  IMAD.MOV.U32 R0, RZ, RZ, R215 ;  /* 0x000000ffff007224 */ /* 0x000fe400078e00d7 */
[----:B------:R-:W-:-:S06]  /*2b50*/  WARPGROUP.ARRIVE ;  /* 0x00000000000079c5 */ /* 0x000fcc0000000000 */
[----:B------:R-:W-:Y:S03]  /*2b60*/  HGMMA.64x16x16.F32 R208, gdesc[UR52], RZ, !UPT, gsb0 ;  /* 0x0020000034d079f0 */ /* 0x000fe6000c0008ff */
[----:B------:R-:W-:Y:S02]  /*2b70*/  WARPGROUP.DEPBAR.LE gsb0, 0x0 ;  /* 0x00008000000079c5 */ /* 0x000fe40000010000 */
[----:B------:R-:W-:Y:S02]  /*2b80*/  IMAD.MOV.U32 R14, RZ, RZ, R214 ;  /* 0x000000ffff0e7224 */ /* 0x000fe400078e00d6 */
[----:B------:R-:W-:Y:S02]  /*2b90*/  IMAD.MOV.U32 R13, RZ, RZ, R215 ;  /* 0x000000ffff0d7224 */ /* 0x000fe400078e00d7 */
[----:B------:R-:W-:Y:S01]  /*2ba0*/  IMAD.MOV.U32 R21, RZ, RZ, R212 ;  /* 0x000000ffff157224 */ /* 0x000fe200078e00d4 */
[----:B------:R-:W2:Y:S01]  /*2bb0*/  LDL.LU.64 R214, [R1+0x198] ;  /* 0x0001980001d67983 */ /* 0x000ea20000300a00 */
[----:B------:R-:W-:-:S02]  /*2bc0*/  IMAD.MOV.U32 R20, RZ, RZ, R213 ;  /* 0x000000ffff147224 */ /* 0x000fc400078e00d5 */
[----:B------:R-:W-:Y:S01]  /*2bd0*/  IMAD.MOV.U32 R23, RZ, RZ, R210 ;  /* 0x000000ffff177224 */ /* 0x000fe200078e00d2 */
[----:B------:R-:W2:Y:S01]  /*2be0*/  LDL.LU.64 R212, [R1+0x190] ;  /* 0x0001900001d47983 */ /* 0x000ea20000300a00 */
[----:B------:R-:W-:Y:S02]  /*2bf0*/  IMAD.MOV.U32 R22, RZ, RZ, R211 ;  /* 0x000000ffff167224 */ /* 0x000fe400078e00d3 */
[----:B------:R-:W-:Y:S01]  /*2c00*/  IMAD.MOV.U32 R225, RZ, RZ, R208 ;  /* 0x000000ffffe17224 */ /* 0x000fe200078e00d0 */
[----:B------:R-:W2:Y:S01]  /*2c10*/  LDL.LU.64 R210, [R1+0x188] ;  /* 0x0001880001d27983 */ /* 0x000ea20000300a00 */
[----:B------:R-:W-:-:S03]  /*2c20*/  IMAD.MOV.U32 R224, RZ, RZ, R209 ;  /* 0x000000ffffe07224 */ /* 0x000fc600078e00d1 */
[----:B------:R-:W2:Y:S02]  /*2c30*/  LDL.LU.64 R208, [R1+0x180] ;  /* 0x0001800001d07983 */ /* 0x000ea40000300a00 */
[----:B--2---:R-:W-:-:S06]  /*2c40*/  WARPGROUP.ARRIVE ;  /* 0x00000000000079c5 */ /* 0x004fcc0000000000 */
[----:B------:R-:W-:Y:S03]  /*2c50*/  HGMMA.64x16x16.F32 R208, gdesc[UR8], R208, gsb0 ;  /* 0x0020000008d079f0 */ /* 0x000fe600080008d0 */
[----:B------:R-:W-:Y:S02]  /*2c60*/  WARPGROUP.DEPBAR.LE gsb0, 0x0 ;  /* 0x00008000000079c5 */ /* 0x000fe40000010000 */
[----:B------:R-:W-:Y:S04]  /*2c70*/  STL.64 [R1+0x80], R208 ;  /* 0x000080d001007387 */ /* 0x000fe80000100a00 */
[----:B------:R-:W-:Y:S04]  /*2c80*/  STL.64 [R1+0x88], R210 ;  /* 0x000088d201007387 */ /* 0x000fe80000100a00 */
[----:B------:R-:W-:Y:S04]  /*2c90*/  STL.64 [R1+0x90], R212 ;  /* 0x000090d401007387 */ /* 0x000fe80000100a00 */
[----:B------:R0:W-:Y:S04]  /*2ca0*/  STL.64 [R1+0x98], R214 ;  /* 0x000098d601007387 */ /* 0x0001e80000100a00 */
[----:B0-----:R-:W2:Y:S04]  /*2cb0*/  LDL.LU.64 R214, [R1+0x178] ;  /* 0x0001780001d67983 */ /* 0x001ea80000300a00 */
[----:B------:R-:W2:Y:S04]  /*2cc0*/  LDL.LU.64 R212, [R1+0x170] ;  /* 0x0001700001d47983 */ /* 0x000ea80000300a00 */
[----:B------:R-:W2:Y:S04]  /*2cd0*/  LDL.LU.64 R210, [R1+0x168] ;  /* 0x0001680001d27983 */ /* 0x000ea80000300a00 */
[----:B------:R-:W2:Y:S01]  /*2ce0*/  LDL.LU.64 R208, [R1+0x160] ;  /* 0x0001600001d07983 */ /* 0x000ea20000300a00 */
[----:B------:R-:W-:Y:S01]  /*2cf0*/  UMOV UR50, UR14 ;  /* 0x0000000e00327c82 */ /* 0x000fe20008000000 */
[----:B------:R-:W-:Y:S01]  /*2d00*/  UMOV UR51, 0x80000020 ;  /* 0x8000002000337882 */ /* 0x000fe20000000000 */
        /* <DEDUP_REMOVED lines=10> */
[----:B------:R-:W2:Y:S02]  /*2db0*/  LDL.LU.64 R208, [R1+0x140] ;  /* 0x0001400001d07983 */ /* 0x000ea40000300a00 */
[----:B--2---:R-:W-:-:S06]  /*2dc0*/  WARPGROUP.ARRIVE ;  /* 0x00000000000079c5 */ /* 0x004fcc0000000000 */
[----:B------:R-:W-:Y:S03]  /*2dd0*/  HGMMA.64x16x16.F32 R208, gdesc[UR56], R208, gsb0 ;  /* 0x0020000038d079f0 */ /* 0x000fe600080008d0 */
[----:B------:R-:W-:Y:S02]  /*2de0*/  WARPGROUP.DEPBAR.LE gsb0, 0x0 ;  /* 0x00008000000079c5 */ /* 0x000fe40000010000 */
[----:B------:R-:W-:Y:S04]  /*2df0*/  STL.64 [R1], R208 ;  /* 0x000000d001007387 */ /* 0x000fe80000100a00 */
[----:B------:R-:W-:Y:S04]  /*2e00*/  STL.64 [R1+0x8], R210 ;  /* 0x000008d201007387 */ /* 0x000fe80000100a00 */
[----:B------:R-:W-:Y:S04]  /*2e10*/  STL.64 [R1+0x10], R212 ;  /* 0x000010d401007387 */ /* 0x000fe80000100a00 */
[----:B------:R0:W-:Y:S04]  /*2e20*/  STL.64 [R1+0x18], R214 ;  /* 0x000018d601007387 */ /* 0x0001e80000100a00 */
[----:B0-----:R-:W2:Y:S04]  /*2e30*/  LDL.LU.64 R214, [R1+0x138] ;  /* 0x0001380001d67983 */ /* 0x001ea80000300a00 */
[----:B------:R-:W2:Y:S04]  /*2e40*/  LDL.LU.64 R212, [R1+0x130] ;  /* 0x0001300001d47983 */ /* 0x000ea80000300a00 */
[----:B------:R-:W2:Y:S04]  /*2e50*/  LDL.LU.64 R210, [R1+0x128] ;  /* 0x0001280001d27983 */ /* 0x000ea80000300a00 */
[----:B------:R-:W2:Y:S01]  /*2e60*/  LDL.LU.64 R208, [R1+0x120] ;  /* 0x0001200001d07983 */ /* 0x000ea20000300a00 */
[----:B------:R-:W-:Y:S01]  /*2e70*/  UIADD3 UR7, UR6, 0xc2, URZ ;  /* 0x000000c206077890 */ /* 0x000fe2000fffe03f */
[----:B------:R-:W-:Y:S01]  /*2e80*/  UMOV UR14, UR50 ;  /* 0x00000032000e7c82 */ /* 0x000fe20008000000 */
[----:B------:R-:W-:Y:S01]  /*2e90*/  UMOV UR15, UR51 ;  /* 0x00000033000f7c82 */ /* 0x000fe20008000000 */
[----:B------:R-:W-:Y:S01]  /*2ea0*/  UMOV UR56, UR14 ;  /* 0x0000000e00387c82 */ /* 0x000fe20008000000 */
[----:B------:R-:W-:Y:S01]  /*2eb0*/  UMOV UR57, UR15 ;  /* 0x0000000f00397c82 */ /* 0x000fe20008000000 */
[----:B------:R-:W-:-:S02]  /*2ec0*/  UMOV UR15, 0x80000020 ;  /* 0x80000020000f7882 */ /* 0x000fc40000000000 */
[----:B------:R-:W-:Y:S01]  /*2ed0*/  UMOV UR14, UR7 ;  /* 0x00000007000e7c82 */ /* 0x000fe20008000000 */
[----:B------:R-:W-:Y:S02]  /*2ee0*/  UIADD3 UR18, UR6, 0x102, URZ ;  /* 0x0000010206127890 */ /* 0x000fe4000fffe03f */
[----:B------:R-:W-:Y:S02]  /*2ef0*/  UIADD3 UR22, UR6, 0x142, URZ ;  /* 0x0000014206167890 */ /* 0x000fe4000fffe03f */
[----:B------:R-:W-:Y:S01]  /*2f00*/  UIADD3 UR26, UR6, 0x182, URZ ;  /* 0x00000182061a7890 */ /* 0x000fe2000fffe03f */
[----:B------:R-:W-:Y:S01]  /*2f10*/  UMOV UR27, 0x80000020 ;  /* 0x80000020001b7882 */ /* 0x000fe20000000000 */
[----:B------:R-:W-:Y:S01]  /*2f20*/  UIADD3 UR30, UR6, 0x1c2, URZ ;  /* 0x000001c2061e7890 */ /* 0x000fe2000fffe03f */
[----:B--2---:R-:W-:-:S06]  /*2f30*/  WARPGROUP.ARRIVE ;  /* 0x00000000000079c5 */ /* 0x004fcc0000000000 */
[----:B------:R-:W-:Y:S03]  /*2f40*/  HGMMA.64x16x16.F32 R208, gdesc[UR12], R208, gsb0 ;  /* 0x002000000cd079f0 */ /* 0x000fe600080008d0 */
[----:B------:R-:W-:Y:S02]  /*2f50*/  WARPGROUP.DEPBAR.LE gsb0, 0x0 ;  /* 0x00008000000079c5 */ /* 0x000fe40000010000 */
[----:B------:R-:W-:-:S06]  /*2f60*/  WARPGROUP.ARRIVE ;  /* 0x00000000000079c5 */ /* 0x000fcc0000000000 */
        /* <DEDUP_REMOVED lines=9> */
[----:B------:R-:W-:Y:S01]  /*3000*/  HGMMA.64x16x16.F32 R144, gdesc[UR28], R144, gsb0 ;  /* 0x002000001c9079f0 */ /* 0x000fe20008000890 */
[----:B------:R-:W-:Y:S02]  /*3010*/  UIADD3 UR34, UR6, 0x202, URZ ;  /* 0x0000020206227890 */ /* 0x000fe4000fffe03f */
        /* <DEDUP_REMOVED lines=16> */
[----:B------:R-:W-:Y:S02]  /*3120*/  UIADD3 UR50, UR6, 0x342, URZ ;  /* 0x0000034206327890 */ /* 0x000fe4000fffe03f */
[----:B------:R-:W-:Y:S01]  /*3130*/  UIADD3 UR54, UR6, 0x382, URZ ;  /* 0x0000038206367890 */ /* 0x000fe2000fffe03f */
[----:B------:R-:W-:Y:S02]  /*3140*/  UMOV UR7, 0x80000020 ;  /* 0x8000002000077882 */ /* 0x000fe40000000000 */
[----:B------:R-:W-:Y:S01]  /*3150*/  UMOV UR6, UR12 ;  /* 0x0000000c00067c82 */ /* 0x000fe20008000000 */
[----:B------:R-:W-:Y:S02]  /*3160*/  WARPGROUP.DEPBAR.LE gsb0, 0x0 ;  /* 0x00008000000079c5 */ /* 0x000fe40000010000 */
[----:B------:R-:W-:-:S06]  /*3170*/  WARPGROUP.ARRIVE ;  /* 0x00000000000079c5 */ /* 0x000fcc0000000000 */
[----:B------:R-:W-:Y:S01]  /*3180*/  HGMMA.64x16x16.F32 R64, gdesc[UR4], R64, gsb0 ;  /* 0x00200000044079f0 */ /* 0x000fe20008000840 */
[----:B------:R-:W-:Y:S01]  /*3190*/  UMOV UR48, UR8 ;  /* 0x0000000800307c82 */ /* 0x000fe20008000000 */
[----:B------:R-:W-:Y:S01]  /*31a0*/  UMOV UR49, UR9 ;  /* 0x0000000900317c82 */ /* 0x000fe20008000000 */
[----:B------:R-:W-:Y:S01]  /*31b0*/  UMOV UR51, 0x80000020 ;  /* 0x8000002000337882 */ /* 0x000fe20000000000 */
        /* <DEDUP_REMOVED lines=9> */
[----:B------:R-:W-:Y:S01]  /*3250*/  UIADD3 UR60, UR60, 0x202, URZ ;  /* 0x000002023c3c7890 */ /* 0x000fe2000fffe03f */
[----:B------:R-:W-:-:S06]  /*3260*/  UMOV UR53, 0x80000020 ;  /* 0x8000002000357882 */ /* 0x000fcc0000000000 */
[----:B------:R-:W-:Y:S01]  /*3270*/  UMOV UR52, UR60 ;  /* 0x0000003c00347c82 */ /* 0x000fe20008000000 */
[----:B------:R-:W-:Y:S02]  /*3280*/  WARPGROUP.DEPBAR.LE gsb0, 0x0 ;  /* 0x00008000000079c5 */ /* 0x000fe40000010000 */
[----:B------:R-:W-:-:S06]  /*3290*/  WARPGROUP.ARRIVE ;  /* 0x00000000000079c5 */ /* 0x000fcc0000000000 */
[----:B------:R-:W-:Y:S01]  /*32a0*/  HGMMA.64x16x16.F32 R24, gdesc[UR52], R24, gsb0 ;  /* 0x00200000341879f0 */ /* 0x000fe20008000818 */
[----:B------:R-:W-:Y:S01]  /*32b0*/  UMOV UR48, UR52 ;  /* 0x0000003400307c82 */ /* 0x000fe20008000000 */
        /* <DEDUP_REMOVED lines=56> */
[----:B------:R-:W-:Y:S01]  /*3640*/  UMOV UR56, UR52 ;  /* 0x0000003400387c82 */ /* 0x000fe20008000000 */
[----:B------:R-:W-:Y:S01]  /*3650*/  UMOV UR57, UR53 ;  /* 0x0000003500397c82 */ /* 0x000fe20008000000 */
[----:B------:R0:W-:Y:S01]  /*3660*/  STL.64 [R1+0xf8], R214 ;  /* 0x0000f8d601007387 */ /* 0x0001e20000100a00 */
[----:B------:R-:W-:Y:S02]  /*3670*/  WARPGROUP.DEPBAR.LE gsb0, 0x0 ;  /* 0x00008000000079c5 */ /* 0x000fe40000010000 */
[----:B------:R-:W-:-:S06]  /*3680*/  WARPGROUP.ARRIVE ;  /* 0x00000000000079c5 */ /* 0x000fcc0000000000 */
[----:B------:R-:W-:Y:S01]  /*3690*/  HGMMA.64x16x16.F32 R216, gdesc[UR56], R216, gsb0 ;  /* 0x0020000038d879f0 */ /* 0x000fe200080008d8 */
[----:B------:R1:W-:Y:S01]  /*36a0*/  STL.64 [R1+0xf0], R212 ;  /* 0x0000f0d401007387 */ /* 0x0003e20000100a00 */
[----:B0-----:R-:W-:Y:S02]  /*36b0*/  IMAD.MOV.U32 R214, RZ, RZ, R14 ;  /* 0x000000ffffd67224 */ /* 0x001fe400078e000e */
[----:B------:R-:W-:Y:S01]  /*36c0*/  IMAD.MOV.U32 R215, RZ, RZ, R13 ;  /* 0x000000ffffd77224 */ /* 0x000fe200078e000d */
[----:B------:R0:W-:Y:S04]  /*36d0*/  STL.64 [R1+0xe8], R210 ;  /* 0x0000e8d201007387 */ /* 0x0001e80000100a00 */
[----:B------:R2:W-:Y:S01]  /*36e0*/  STL.64 [R1+0xe0], R208 ;  /* 0x0000e0d001007387 */ /* 0x0005e20000100a00 */
[----:B-1----:R-:W-:-:S02]  /*36f0*/  IMAD.MOV.U32 R212, RZ, RZ, R21 ;  /* 0x000000ffffd47224 */ /* 0x002fc400078e0015 */
[----:B------:R-:W-:Y:S02]  /*3700*/  IMAD.MOV.U32 R213, RZ, RZ, R20 ;  /* 0x000000ffffd57224 */ /* 0x000fe400078e0014 */
[----:B0-----:R-:W-:Y:S02]  /*3710*/  IMAD.MOV.U32 R210, RZ, RZ, R23 ;  /* 0x000000ffffd27224 */ /* 0x001fe400078e0017 */
[----:B------:R-:W-:Y:S02]  /*3720*/  IMAD.MOV.U32 R211, RZ, RZ, R22 ;  /* 0x000000ffffd37224 */ /* 0x000fe400078e0016 */
[----:B--2---:R-:W-:Y:S02]  /*3730*/  IMAD.MOV.U32 R208, RZ, RZ, R225 ;  /* 0x000000ffffd07224 */ /* 0x004fe400078e00e1 */
[----:B------:R-:W-:Y:S01]  /*3740*/  IMAD.MOV.U32 R209, RZ, RZ, R224 ;  /* 0x000000ffffd17224 */ /* 0x000fe200078e00e0 */
[----:B------:R0:W-:Y:S04]  /*3750*/  STL.64 [R1+0x118], R214 ;  /* 0x000118d601007387 */ /* 0x0001e80000100a00 */
[----:B------:R1:W-:Y:S04]  /*3760*/  STL.64 [R1+0x110], R212 ;  /* 0x000110d401007387 */ /* 0x0003e80000100a00 */
[----:B------:R2:W-:Y:S04]  /*3770*/  STL.64 [R1+0x108], R210 ;  /* 0x000108d201007387 */ /* 0x0005e80000100a00 */
[----:B------:R3:W-:Y:S01]  /*3780*/  STL.64 [R1+0x100], R208 ;  /* 0x000100d001007387 */ /* 0x0007e20000100a00 */
[----:B0-----:R-:W-:-:S02]  /*3790*/  IMAD.MOV.U32 R214, RZ, RZ, R3 ;  /* 0x000000ffffd67224 */ /* 0x001fc400078e0003 */
[----:B------:R-:W-:Y:S02]  /*37a0*/  IMAD.MOV.U32 R215, RZ, RZ, R0 ;  /* 0x000000ffffd77224 */ /* 0x000fe400078e0000 */
[----:B-1----:R-:W-:Y:S02]  /*37b0*/  IMAD.MOV.U32 R212, RZ, RZ, R5 ;  /* 0x000000ffffd47224 */ /* 0x002fe400078e0005 */
[----:B------:R-:W-:Y:S02]  /*37c0*/  IMAD.MOV.U32 R213, RZ, RZ, R4 ;  /* 0x000000ffffd57224 */ /* 0x000fe400078e0004 */
[----:B--2---:R-:W-:Y:S02]  /*37d0*/  IMAD.MOV.U32 R210, RZ, RZ, R10 ;  /* 0x000000ffffd27224 */ /* 0x004fe400078e000a */
[----:B------:R-:W-:Y:S02]  /*37e0*/  IMAD.MOV.U32 R211, RZ, RZ, R9 ;  /* 0x000000ffffd37224 */ /* 0x000fe400078e0009 */
[----:B---3--:R-:W-:-:S02]  /*37f0*/  IMAD.MOV.U32 R208, RZ, RZ, R12 ;  /* 0x000000ffffd07224 */ /* 0x008fc400078e000c */
[----:B------:R-:W-:Y:S01]  /*3800*/  IMAD.MOV.U32 R209, RZ, RZ, R11 ;  /* 0x000000ffffd17224 */ /* 0x000fe200078e000b */
[----:B------:R-:W-:-:S05]  /*3810*/  WARPGROUP.DEPBAR.LE gsb0, 0x0 ;  /* 0x00008000000079c5 */ /* 0x000fca0000010000 */
[----:B------:R-:W-:Y:S01]  /*3820*/  WARPGROUP.ARRIVE ;  /* 0x00000000000079c5 */ /* 0x000fe20000000000 */
[----:B------:R-:W-:Y:S01]  /*3830*/  UMOV UR54, UR8 ;  /* 0x0000000800367c82 */ /* 0x000fe20008000000 */
[----:B------:R-:W-:-:S04]  /*3840*/  UMOV UR55, UR9 ;  /* 0x0000000900377c82 */ /* 0x000fc80008000000 */
        /* <DEDUP_REMOVED lines=11> */
[----:B------:R-:W-:Y:S01]  /*3900*/  UMOV UR9, UR53 ;  /* 0x0000003500097c82 */ /* 0x000fe20008000000 */
[----:B--2---:R-:W-:-:S06]  /*3910*/  WARPGROUP.ARRIVE ;  /* 0x00000000000079c5 */ /* 0x004fcc0000000000 */
[----:B------:R-:W-:Y:S03]  /*3920*/  HGMMA.64x16x16.F32 R208, gdesc[UR8], R208, gsb0 ;  /* 0x0020000008d079f0 */ /* 0x000fe600080008d0 */
[----:B------:R-:W-:Y:S02]  /*3930*/  WARPGROUP.DEPBAR.LE gsb0, 0x0 ;  /* 0x00008000000079c5 */ /* 0x000fe40000010000 */
[----:B------:R-:W-:Y:S04]  /*3940*/  STL.64 [R1+0x60], R208 ;  /* 0x000060d001007387 */ /* 0x000fe80000100a00 */
[----:B------:R-:W-:Y:S04]  /*3950*/  STL.64 [R1+0x68], R210 ;  /* 0x000068d201007387 */ /* 0x000fe80000100a00 */
[----:B------:R-:W-:Y:S04]  /*3960*/  STL.64 [R1+0x70], R212 ;  /* 0x000070d401007387 */ /* 0x000fe80000100a00 */
[----:B------:R0:W-:Y:S04]  /*3970*/  STL.64 [R1+0x78], R214 ;  /* 0x000078d601007387 */ /* 0x0001e80000100a00 */
[----:B0-----:R0:W5:Y:S04]  /*3980*/  LDL.LU.64 R214, [R1+0xf8] ;  /* 0x0000f80001d67983 */ /* 0x0011680000300a00 */
[----:B------:R0:W5:Y:S04]  /*3990*/  LDL.LU.64 R212, [R1+0xf0] ;  /* 0x0000f00001d47983 */ /* 0x0001680000300a00 */
[----:B------:R0:W5:Y:S04]  /*39a0*/  LDL.LU.64 R210, [R1+0xe8] ;  /* 0x0000e80001d27983 */ /* 0x0001680000300a00 */
[----:B------:R0:W5:Y:S01]  /*39b0*/  LDL.LU.64 R208, [R1+0xe0] ;  /* 0x0000e00001d07983 */ /* 0x0001620000300a00 */
[----:B------:R-:W-:Y:S05]  /*39c0*/  @!P1 BRA `(.L_x_19) ;  /* 0x0000002400d89947 */ /* 0x000fea0003800000 */
[----:B------:R-:W2:Y:S01]  /*39d0*/  LDL R0, [R1+0xcc] ;  /* 0x0000cc0001007983 */ /* 0x000ea20000100800 */
[----:B------:R-:W-:-:S13]  /*39e0*/  R2UR UR5, R15 ;  /* 0x000000000f0572ca */ /* 0x000fda00000e0000 */
[----:B------:R-:W-:-:S04]  /*39f0*/  UIADD3 UR60, UR5, 0x1, URZ ;  /* 0x00000001053c7890 */ /* 0x000fc8000fffe03f */
[----:B------:R-:W-:-:S04]  /*3a00*/  UISETP.NE.AND UP0, UPT, UR60, 0x8, UPT ;  /* 0x000000083c00788c */ /* 0x000fc8000bf05270 */
[----:B------:R-:W-:Y:S02]  /*3a10*/  USEL UR4, URZ, 0x1, UP0 ;  /* 0x000000013f047887 */ /* 0x000fe40008000000 */
[----:B------:R-:W-:Y:S01]  /*3a20*/  USEL UR60, UR60, URZ, UP0 ;  /* 0x0000003f3c3c7287 */ /* 0x000fe20008000000 */
[----:B--2---:R-:W-:Y:S01]  /*3a30*/  R2UR UR6, R0 ;  /* 0x00000000000672ca */ /* 0x004fe200000e0000 */
[----:B------:R-:W-:-:S12]  /*3a40*/  IMAD.MOV.U32 R0, RZ, RZ, R8 ;  /* 0x000000ffff007224 */ /* 0x000fd800078e0008 */
[----:B------:R-:W-:-:S06]  /*3a50*/  ULOP3.LUT UR4, UR6, UR4, URZ, 0x3c, !UPT ;  /* 0x0000000406047292 */ /* 0x000fcc000f8e3c3f */
[----:B------:R-:W-:Y:S01]  /*3a60*/  IMAD.U32 R3, RZ, RZ, UR4 ;  /* 0x00000004ff037e24 */ /* 0x000fe2000f8e00ff */
[----:B------:R-:W-:Y:S02]  /*3a70*/  UMOV UR4, UR5 ;  /* 0x0000000500047c82 */ /* 0x000fe40008000000 */
[----:B------:R-:W-:-:S07]  /*3a80*/  IMAD.U32 R4, RZ, RZ, UR4 ;  /* 0x00000004ff047e24 */ /* 0x000fce000f8e00ff */
.L_x_26:
[----:B------:R-:W-:Y:S05]  /*3a90*/  @!P0 BRA `(.L_x_20) ;  /* 0x0000000000048947 */ /* 0x000fea0003800000 */
[----:B------:R-:W-:Y:S01]  /*3aa0*/  BPT.TRAP 0x1 ;  /* 0x000000040000795c */ /* 0x000fe20000300000 */
.L_x_20:
[----:B------:R-:W-:Y:S02]  /*3ab0*/  R2UR UR4, R17 ;  /* 0x00000000110472ca */ /* 0x000fe400000e0000 */
[----:B------:R-:W-:-:S11]  /*3ac0*/  SHF.L.U32 R5, R3, 0x1f, RZ ;  /* 0x0000001f03057819 */ /* 0x000fd600000006ff */
[----:B------:R-:W-:-:S09]  /*3ad0*/  ULEA UR4, UR60, UR4, 0x3 ;  /* 0x000000043c047291 */ /* 0x000fd2000f8e183f */
[----:B------:R1:W2:Y:S01]  /*3ae0*/  SYNCS.PHASECHK.TRANS64.TRYWAIT P1, [UR4], R5 ;  /* 0x00000005ff0075a7 */ /* 0x0002a20008020144 */
[----:B------:R-:W-:Y:S05]  /*3af0*/  @!P0 BRA `(.L_x_21) ;  /* 0x0000000000048947 */ /* 0x000fea0003800000 */
[----:B------:R-:W-:Y:S01]  /*3b00*/  BPT.TRAP 0x1 ;  /* 0x000000040000795c */ /* 0x000fe20000300000 */
.L_x_21:
[----:B--2---:R-:W-:Y:S05]  /*3b10*/  @P1 BRA `(.L_x_22) ;  /* 0x0000000000081947 */ /* 0x004fea0003800000 */
[----:B------:R-:W2:Y:S02]  /*3b20*/  SYNCS.PHASECHK.TRANS64.TRYWAIT P1, [UR4], R5 ;  /* 0x00000005ff0075a7 */ /* 0x000ea40008020144 */
[----:B--2---:R-:W-:Y:S05]  /*3b30*/  @!P1 BRA `(.L_x_23) ;  /* 0x0000015400c49947 */ /* 0x004fea0003800000 */
.L_x_22:
[----:B------:R-:W-:Y:S04]  /*3b40*/  STL.64 [R1+0x1f8], R206 ;  /* 0x0001f8ce01007387 */ /* 0x000fe80000100a00 */
[----:B------:R-:W-:Y:S04]  /*3b50*/  STL.64 [R1+0x1f0], R204 ;  /* 0x0001f0cc01007387 */ /* 0x000fe80000100a00 */
[----:B------:R-:W-:Y:S04]  /*3b60*/  STL.64 [R1+0x1e8], R202 ;  /* 0x0001e8ca01007387 */ /* 0x000fe80000100a00 */
[----:B------:R3:W-:Y:S04]  /*3b70*/  STL.64 [R1+0x1e0], R200 ;  /* 0x0001e0c801007387 */ /* 0x0007e80000100a00 */
[----:B---3--:R-:W3:Y:S04]  /*3b80*/  LDL.LU.64 R200, [R1+0x40] ;  /* 0x0000400001c87983 */ /* 0x008ee80000300a00 */
[----:B------:R-:W3:Y:S04]  /*3b90*/  LDL.LU.64 R202, [R1+0x48] ;  /* 0x0000480001ca7983 */ /* 0x000ee80000300a00 */
[----:B------:R-:W3:Y:S04]  /*3ba0*/  LDL.LU.64 R204, [R1+0x50] ;  /* 0x0000500001cc7983 */ /* 0x000ee80000300a00 */
[----:B------:R-:W3:Y:S04]  /*3bb0*/  LDL.LU.64 R206, [R1+0x58] ;  /* 0x0000580001ce7983 */ /* 0x000ee80000300a00 */
[----:B------:R-:W-:Y:S04]  /*3bc0*/  STL.64 [R1+0x1d8], R222 ;  /* 0x0001d8de01007387 */ /* 0x000fe80000100a00 */
[----:B------:R4:W-:Y:S04]  /*3bd0*/  STL.64 [R1+0x1d0], R220 ;  /* 0x0001d0dc01007387 */ /* 0x0009e80000100a00 */
[----:B----4-:R-:W4:Y:S04]  /*3be0*/  LDL.LU.64 R220, [R1+0x80] ;  /* 0x0000800001dc7983 */ /* 0x010f280000300a00 */
[----:B------:R-:W4:Y:S04]  /*3bf0*/  LDL.LU.64 R222, [R1+0x88] ;  /* 0x0000880001de7983 */ /* 0x000f280000300a00 */
[----:B------:R-:W4:Y:S04]  /*3c00*/  LDL.LU.64 R224, [R1+0x90] ;  /* 0x0000900001e07983 */ /* 0x000f280000300a00 */
[----:B------:R-:W4:Y:S01]  /*3c10*/  LDL.LU.64 R226, [R1+0x98] ;  /* 0x0000980001e27983 */ /* 0x000f220000300a00 */
[----:B------:R-:W-:Y:S01]  /*3c20*/  R2UR UR5, R6 ;  /* 0x00000000060572ca */ /* 0x000fe200000e0000 */
[----:B------:R-:W-:Y:S01]  /*3c30*/  UMOV UR9, 0x80000020 ;  /* 0x8000002000097882 */ /* 0x000fe20000000000 */
[----:B------:R-:W-:Y:S01]  /*3c40*/  R2UR UR4, R7 ;  /* 0x00000000070472ca */ /* 0x000fe200000e0000 */
[----:B------:R-:W-:Y:S01]  /*3c50*/  UMOV UR11, 0x80000020 ;  /* 0x80000020000b7882 */ /* 0x000fe20000000000 */
[----:B------:R-:W-:Y:S04]  /*3c60*/  STL.64 [R1+0x1c8], R218 ;  /* 0x0001c8da01007387 */ /* 0x000fe80000100a00 */
[----:B------:R0:W-:Y:S04]  /*3c70*/  STL.64 [R1+0x1c0], R216 ;  /* 0x0001c0d801007387 */ /* 0x0001e80000100a00 */
[----:B------:R-:W-:Y:S01]  /*3c80*/  STL [R1+0x1bc], R4 ;  /* 0x0001bc0401007387 */ /* 0x000fe20000100800 */
[----:B------:R-:W-:-:S02]  /*3c90*/  UIMAD UR61, UR60, 0x300, UR5 ;  /* 0x000003003c3d78a4 */ /* 0x000fc4000f8e0205 */
[----:B------:R-:W-:Y:S01]  /*3ca0*/  UIMAD UR4, UR60, 0x3c0, UR4 ;  /* 0x000003c03c0478a4 */ /* 0x000fe2000f8e0204 */
[----:B------:R-:W-:Y:S03]  /*3cb0*/  STL [R1+0x1b8], R3 ;  /* 0x0001b80301007387 */ /* 0x000fe60000100800 */
[----:B------:R-:W-:Y:S01]  /*3cc0*/  UIADD3 UR5, UR4, 0x40, URZ ;  /* 0x0000004004057890 */ /* 0x000fe2000fffe03f */
[----:B-----5:R-:W-:Y:S01]  /*3cd0*/  STL [R1+0x1b4], R2 ;  /* 0x0001b40201007387 */ /* 0x020fe20000100800 */
[----:B------:R-:W-:Y:S01]  /*3ce0*/  UMOV UR8, UR61 ;  /* 0x0000003d00087c82 */ /* 0x000fe20008000000 */
[----:B------:R-:W-:Y:S01]  /*3cf0*/  UMOV UR10, UR4 ;  /* 0x00000004000a7c82 */ /* 0x000fe20008000000 */
[----:B----4-:R-:W-:Y:S01]  /*3d00*/  WARPGROUP.ARRIVE ;  /* 0x00000000000079c5 */ /* 0x010fe20000000000 */
[----:B------:R-:W-:Y:S01]  /*3d10*/  STL [R1+0x1b0], R0 ;  /* 0x0001b00001007387 */ /* 0x000fe20000100800 */
[----:B------:R-:W-:Y:S01]  /*3d20*/  UMOV UR17, UR9 ;  /* 0x0000000900117c82 */ /* 0x000fe20008000000 */
[----:B------:R-:W-:Y:S01]  /*3d30*/  UMOV UR19, 0x80000020 ;  /* 0x8000002000137882 */ /* 0x000fe20000000000 */
[----:B------:R-:W-:Y:S01]  /*3d40*/  UIADD3 UR6, UR4, 0x80, URZ ;  /* 0x0000008004067890 */ /* 0x000fe2000fffe03f */
[----:B------:R-:W-:Y:S01]  /*3d50*/  STL.64 [R1+0x1a8], R18 ;  /* 0x0001a81201007387 */ /* 0x000fe20000100a00 */
[----:B------:R-:W-:Y:S03]  /*3d60*/  HGMMA.64x16x16.F32 R220, gdesc[UR8], R220, gsb0 ;  /* 0x0020000008dc79f0 */ /* 0x000fe600080008dc */
[----:B------:R4:W-:Y:S04]  /*3d70*/  STL.64 [R1+0x1a0], R16 ;  /* 0x0001a01001007387 */ /* 0x0009e80000100a00 */
[----:B0-----:R-:W4:Y:S04]  /*3d80*/  LDL.LU.64 R216, [R1] ;  /* 0x0000000001d87983 */ /* 0x001f280000300a00 */
[----:B------:R-:W4:Y:S01]  /*3d90*/  LDL.LU.64 R218, [R1+0x8] ;  /* 0x0000080001da7983 */ /* 0x000f220000300a00 */
[----:B------:R-:W-:-:S02]  /*3da0*/  WARPGROUP.DEPBAR.LE gsb0, 0x0 ;  /* 0x00008000000079c5 */ /* 0x000fc40000010000 */
[----:B------:R-:W-:Y:S02]  /*3db0*/  IMAD.MOV.U32 R15, RZ, RZ, R220 ;  /* 0x000000ffff0f7224 */ /* 0x000fe400078e00dc */
[----:B------:R-:W-:Y:S02]  /*3dc0*/  IMAD.MOV.U32 R14, RZ, RZ, R221 ;  /* 0x000000ffff0e7224 */ /* 0x000fe400078e00dd */
[----:B------:R-:W-:Y:S01]  /*3dd0*/  IMAD.MOV.U32 R13, RZ, RZ, R222 ;  /* 0x000000ffff0d7224 */ /* 0x000fe200078e00de */
[----:B------:R-:W4:Y:S01]  /*3de0*/  LDL.LU.64 R220, [R1+0x10] ;  /* 0x0000100001dc7983 */ /* 0x000f220000300a00 */
[----:B------:R-:W-:Y:S01]  /*3df0*/  IMAD.MOV.U32 R12, RZ, RZ, R223 ;  /* 0x000000ffff0c7224 */ /* 0x000fe200078e00df */
[----:B---3--:R-:W-:Y:S01]  /*3e00*/  WARPGROUP.ARRIVE ;  /* 0x00000000000079c5 */ /* 0x008fe20000000000 */
[----:B------:R-:W-:Y:S01]  /*3e10*/  UMOV UR16, UR8 ;  /* 0x0000000800107c82 */ /* 0x000fe20008000000 */
[----:B------:R-:W4:Y:S01]  /*3e20*/  LDL.LU.64 R222, [R1+0x18] ;  /* 0x0000180001de7983 */ /* 0x000f220000300a00 */
[----:B------:R-:W-:Y:S01]  /*3e30*/  UMOV UR18, UR5 ;  /* 0x0000000500127c82 */ /* 0x000fe20008000000 */
[----:B------:R-:W-:Y:S01]  /*3e40*/  UMOV UR20, UR8 ;  /* 0x0000000800147c82 */ /* 0x000fe20008000000 */
[----:B------:R-:W-:Y:S01]  /*3e50*/  UMOV UR21, UR9 ;  /* 0x0000000900157c82 */ /* 0x000fe20008000000 */
[----:B------:R-:W-:Y:S01]  /*3e60*/  HGMMA.64x16x16.F32 R200, gdesc[UR16], R200, gsb0 ;  /* 0x0020000010c879f0 */ /* 0x000fe200080008c8 */
[----:B------:R-:W-:Y:S01]  /*3e70*/  UMOV UR22, UR6 ;  /* 0x0000000600167c82 */ /* 0x000fe20008000000 */
[----:B------:R-:W-:Y:S01]  /*3e80*/  UMOV UR23, 0x80000020 ;  /* 0x8000002000177882 */ /* 0x000fe20000000000 */
[----:B------:R-:W-:Y:S01]  /*3e90*/  UIADD3 UR14, UR4, 0xc0, URZ ;  /* 0x000000c0040e7890 */ /* 0x000fe2000fffe03f */
[----:B------:R-:W-:Y:S01]  /*3ea0*/  IMAD.MOV.U32 R11, RZ, RZ, R224 ;  /* 0x000000ffff0b7224 */ /* 0x000fe200078e00e0 */
[----:B------:R-:W-:Y:S01]  /*3eb0*/  UMOV UR13, UR19 ;  /* 0x00000013000d7c82 */ /* 0x000fe20008000000 */
[----:B------:R-:W-:Y:S01]  /*3ec0*/  UMOV UR15, 0x80000020 ;  /* 0x80000020000f7882 */ /* 0x000fe20000000000 */
[----:B------:R-:W-:Y:S01]  /*3ed0*/  UIADD3 UR26, UR4, 0x180, URZ ;  /* 0x00000180041a7890 */ /* 0x000fe2000fffe03f */
[----:B------:R-:W-:Y:S01]  /*3ee0*/  IMAD.MOV.U32 R10, RZ, RZ, R225 ;  /* 0x000000ffff0a7224 */ /* 0x000fe200078e00e1 */
[----:B------:R-:W-:Y:S01]  /*3ef0*/  UMOV UR24, UR8 ;  /* 0x0000000800187c82 */ /* 0x000fe20008000000 */
[----:B------:R-:W-:Y:S01]  /*3f00*/  UMOV UR25, UR9 ;  /* 0x0000000900197c82 */ /* 0x000fe20008000000 */
[----:B------:R-:W-:Y:S01]  /*3f10*/  UMOV UR27, 0x80000020 ;  /* 0x80000020001b7882 */ /* 0x000fe20000000000 */
[----:B------:R-:W-:Y:S01]  /*3f20*/  UIADD3 UR30, UR4, 0x1c0, URZ ;  /* 0x000001c0041e7890 */ /* 0x000fe2000fffe03f */
[----:B--2---:R-:W-:Y:S01]  /*3f30*/  IMAD.MOV.U32 R9, RZ, RZ, R226 ;  /* 0x000000ffff097224 */ /* 0x004fe200078e00e2 */
[----:B------:R-:W-:Y:S01]  /*3f40*/  UMOV UR28, UR8 ;  /* 0x00000008001c7c82 */ /* 0x000fe20008000000 */
[----:B------:R-:W-:Y:S01]  /*3f50*/  UMOV UR29, UR9 ;  /* 0x00000009001d7c82 */ /* 0x000fe20008000000 */
[----:B------:R-:W-:Y:S01]  /*3f60*/  UMOV UR31, 0x80000020 ;  /* 0x80000020001f7882 */ /* 0x000fe20000000000 */
[----:B------:R-:W-:Y:S01]  /*3f70*/  UIADD3 UR34, UR4, 0x200, URZ ;  /* 0x0000020004227890 */ /* 0x000fe2000fffe03f */
[----:B-1----:R-:W-:Y:S01]  /*3f80*/  IMAD.MOV.U32 R5, RZ, RZ, R227 ;  /* 0x000000ffff057224 */ /* 0x002fe200078e00e3 */
[----:B------:R-:W-:-:S02]  /*3f90*/  WARPGROUP.DEPBAR.LE gsb0, 0x0 ;  /* 0x00008000000079c5 */ /* 0x000fc40000010000 */
        /* <DEDUP_REMOVED lines=8> */
[----:B------:R-:W-:Y:S01]  /*4020*/  UMOV UR19, 0x80000020 ;  /* 0x8000002000137882 */ /* 0x000fe20000000000 */
[----:B----4-:R-:W-:-:S06]  /*4030*/  WARPGROUP.ARRIVE ;  /* 0x00000000000079c5 */ /* 0x010fcc0000000000 */
[----:B------:R-:W-:Y:S03]  /*4040*/  HGMMA.64x16x16.F32 R216, gdesc[UR20], R216, gsb0 ;  /* 0x0020000014d879f0 */ /* 0x000fe600080008d8 */
[----:B------:R-:W-:Y:S02]  /*4050*/  WARPGROUP.DEPBAR.LE gsb0, 0x0 ;  /* 0x00008000000079c5 */ /* 0x000fe40000010000 */
[----:B------:R-:W-:-:S06]  /*4060*/  WARPGROUP.ARRIVE ;  /* 0x00000000000079c5 */ /* 0x000fcc0000000000 */
[----:B------:R-:W-:Y:S01]  /*4070*/  HGMMA.64x16x16.F32 R208, gdesc[UR12], R208, gsb0 ;  /* 0x002000000cd079f0 */ /* 0x000fe200080008d0 */
[----:B------:R-:W-:Y:S01]  /*4080*/  UMOV UR12, UR16 ;  /* 0x00000010000c7c82 */ /* 0x000fe20008000000 */
[----:B------:R-:W-:Y:S01]  /*4090*/  UMOV UR13, UR17 ;  /* 0x00000011000d7c82 */ /* 0x000fe20008000000 */
[----:B------:R-:W-:Y:S01]  /*40a0*/  UMOV UR16, UR8 ;  /* 0x0000000800107c82 */ /* 0x000fe20008000000 */
[----:B------:R-:W-:Y:S01]  /*40b0*/  UMOV UR17, UR9 ;  /* 0x0000000900117c82 */ /* 0x000fe20008000000 */
[----:B------:R-:W-:Y:S02]  /*40c0*/  WARPGROUP.DEPBAR.LE gsb0, 0x0 ;  /* 0x00008000000079c5 */ /* 0x000fe40000010000 */
[----:B------:R-:W-:-:S06]  /*40d0*/  WARPGROUP.ARRIVE ;  /* 0x00000000000079c5 */ /* 0x000fcc0000000000 */
[----:B------:R-:W-:Y:S01]  /*40e0*/  HGMMA.64x16x16.F32 R192, gdesc[UR16], R192, gsb0 ;  /* 0x0020000010c079f0 */ /* 0x000fe200080008c0 */
[----:B------:R-:W-:Y:S01]  /*40f0*/  UIADD3 UR22, UR4, 0x140, URZ ;  /* 0x0000014004167890 */ /* 0x000fe2000fffe03f */
[----:B------:R-:W-:Y:S01]  /*4100*/  UMOV UR20, UR8 ;  /* 0x0000000800147c82 */ /* 0x000fe20008000000 */
[----:B------:R-:W-:Y:S01]  /*4110*/  UMOV UR21, UR9 ;  /* 0x0000000900157c82 */ /* 0x000fe20008000000 */
[----:B------:R-:W-:Y:S01]  /*4120*/  UMOV UR23, 0x80000020 ;  /* 0x8000002000177882 */ /* 0x000fe20000000000 */
        /* <DEDUP_REMOVED lines=88> */
[----:B------:R-:W-:Y:S02]  /*46b0*/  IMAD.MOV.U32 R17, RZ, RZ, R206 ;  /* 0x000000ffff117224 */ /* 0x000fe400078e00ce */
[----:B------:R-:W-:Y:S02]  /*46c0*/  IMAD.MOV.U32 R16, RZ, RZ, R207 ;  /* 0x000000ffff107224 */ /* 0x000fe400078e00cf */
[----:B------:R-:W-:Y:S01]  /*46d0*/  IMAD.MOV.U32 R19, RZ, RZ, R204 ;  /* 0x000000ffff137224 */ /* 0x000fe200078e00cc */
[----:B------:R-:W2:Y:S01]  /*46e0*/  LDL.LU.64 R206, [R1+0x1f8] ;  /* 0x0001f80001ce7983 */ /* 0x000ea20000300a00 */
[----:B------:R-:W-:Y:S02]  /*46f0*/  IMAD.MOV.U32 R18, RZ, RZ, R205 ;  /* 0x000000ffff127224 */ /* 0x000fe400078e00cd */
[----:B------:R-:W-:Y:S01]  /*4700*/  IMAD.MOV.U32 R21, RZ, RZ, R202 ;  /* 0x000000ffff157224 */ /* 0x000fe200078e00ca */
[----:B------:R-:W2:Y:S01]  /*4710*/  LDL.LU.64 R204, [R1+0x1f0] ;  /* 0x0001f00001cc7983 */ /* 0x000ea20000300a00 */
[----:B------:R-:W-:-:S02]  /*4720*/  IMAD.MOV.U32 R20, RZ, RZ, R203 ;  /* 0x000000ffff147224 */ /* 0x000fc400078e00cb */
[----:B------:R-:W-:Y:S01]  /*4730*/  IMAD.MOV.U32 R23, RZ, RZ, R200 ;  /* 0x000000ffff177224 */ /* 0x000fe200078e00c8 */
[----:B------:R-:W2:Y:S01]  /*4740*/  LDL.LU.64 R202, [R1+0x1e8] ;  /* 0x0001e80001ca7983 */ /* 0x000ea20000300a00 */
[----:B------:R-:W-:-:S03]  /*4750*/  IMAD.MOV.U32 R22, RZ, RZ, R201 ;  /* 0x000000ffff167224 */ /* 0x000fc600078e00c9 */
[----:B------:R-:W2:Y:S01]  /*4760*/  LDL.LU.64 R200, [R1+0x1e0] ;  /* 0x0001e00001c87983 */ /* 0x000ea20000300a00 */
        /* <DEDUP_REMOVED lines=8> */
[----:B------:R-:W3:Y:S01]  /*47f0*/  LDL.LU.64 R222, [R1+0x1d8] ;  /* 0x0001d80001de7983 */ /* 0x000ee20000300a00 */
[----:B------:R-:W-:Y:S02]  /*4800*/  IMAD.MOV.U32 R226, RZ, RZ, R221 ;  /* 0x000000ffffe27224 */ /* 0x000fe400078e00dd */
[----:B------:R-:W-:Y:S01]  /*4810*/  IMAD.MOV.U32 R2, RZ, RZ, R218 ;  /* 0x000000ffff027224 */ /* 0x000fe200078e00da */
[----:B------:R-:W3:Y:S01]  /*4820*/  LDL.LU.64 R220, [R1+0x1d0] ;  /* 0x0001d00001dc7983 */ /* 0x000ee20000300a00 */
[----:B------:R-:W-:-:S02]  /*4830*/  IMAD.MOV.U32 R0, RZ, RZ, R219 ;  /* 0x000000ffff007224 */ /* 0x000fc400078e00db */
[----:B------:R-:W-:Y:S01]  /*4840*/  IMAD.MOV.U32 R4, RZ, RZ, R216 ;  /* 0x000000ffff047224 */ /* 0x000fe200078e00d8 */
[----:B------:R-:W3:Y:S01]  /*4850*/  LDL.LU.64 R218, [R1+0x1c8] ;  /* 0x0001c80001da7983 */ /* 0x000ee20000300a00 */
[----:B------:R-:W-:-:S03]  /*4860*/  IMAD.MOV.U32 R3, RZ, RZ, R217 ;  /* 0x000000ffff037224 */ /* 0x000fc600078e00d9 */
[----:B------:R-:W3:Y:S01]  /*4870*/  LDL.LU.64 R216, [R1+0x1c0] ;  /* 0x0001c00001d87983 */ /* 0x000ee20000300a00 */
[----:B------:R-:W-:Y:S01]  /*4880*/  UMOV UR28, UR56 ;  /* 0x00000038001c7c82 */ /* 0x000fe20008000000 */
[----:B------:R-:W-:Y:S01]  /*4890*/  UMOV UR29, UR57 ;  /* 0x00000039001d7c82 */ /* 0x000fe20008000000 */
[----:B------:R-:W-:Y:S02]  /*48a0*/  WARPGROUP.DEPBAR.LE gsb0, 0x0 ;  /* 0x00008000000079c5 */ /* 0x000fe40000010000 */
[----:B------:R-:W-:-:S06]  /*48b0*/  WARPGROUP.ARRIVE ;  /* 0x00000000000079c5 */ /* 0x000fcc0000000000 */
[----:B------:R-:W-:Y:S01]  /*48c0*/  HGMMA.64x16x16.F32 R136, gdesc[UR28], R136, gsb0 ;  /* 0x002000001c8879f0 */ /* 0x000fe20008000888 */
        /* <DEDUP_REMOVED lines=8> */
[----:B----4-:R-:W-:Y:S02]  /*4950*/  IMAD.MOV.U32 R210, RZ, RZ, R2 ;  /* 0x000000ffffd27224 */ /* 0x010fe400078e0002 */
[----:B------:R-:W-:Y:S02]  /*4960*/  IMAD.MOV.U32 R208, RZ, RZ, R4 ;  /* 0x000000ffffd07224 */ /* 0x000fe400078e0004 */
[----:B------:R0:W5:Y:S01]  /*4970*/  LDL.LU R4, [R1+0x1bc] ;  /* 0x0001bc0001047983 */ /* 0x0001620000300800 */
[----:B------:R-:W-:-:S02]  /*4980*/  IMAD.MOV.U32 R209, RZ, RZ, R3 ;  /* 0x000000ffffd17224 */ /* 0x000fc400078e0003 */
[----:B------:R-:W-:Y:S01]  /*4990*/  IMAD.MOV.U32 R211, RZ, RZ, R0 ;  /* 0x000000ffffd37224 */ /* 0x000fe200078e0000 */
[----:B------:R0:W5:Y:S04]  /*49a0*/  LDL.LU R3, [R1+0x1b8] ;  /* 0x0001b80001037983 */ /* 0x0001680000300800 */
[----:B------:R0:W5:Y:S04]  /*49b0*/  LDL.LU R2, [R1+0x1b4] ;  /* 0x0001b40001027983 */ /* 0x0001680000300800 */
[----:B------:R0:W5:Y:S04]  /*49c0*/  LDL.LU R0, [R1+0x1b0] ;  /* 0x0001b00001007983 */ /* 0x0001680000300800 */
[----:B------:R1:W-:Y:S04]  /*49d0*/  STL.64 [R1+0x158], R214 ;  /* 0x000158d601007387 */ /* 0x0003e80000100a00 */
[----:B------:R4:W-:Y:S04]  /*49e0*/  STL.64 [R1+0x150], R212 ;  /* 0x000150d401007387 */ /* 0x0009e80000100a00 */
[----:B------:R0:W-:Y:S01]  /*49f0*/  STL.64 [R1+0x148], R210 ;  /* 0x000148d201007387 */ /* 0x0001e20000100a00 */
[----:B-1----:R-:W-:-:S02]  /*4a00*/  IMAD.MOV.U32 R214, RZ, RZ, R17 ;  /* 0x000000ffffd67224 */ /* 0x002fc400078e0011 */
[----:B------:R-:W-:Y:S01]  /*4a10*/  IMAD.MOV.U32 R215, RZ, RZ, R16 ;  /* 0x000000ffffd77224 */ /* 0x000fe200078e0010 */
[----:B------:R1:W-:Y:S01]  /*4a20*/  STL.64 [R1+0x140], R208 ;  /* 0x000140d001007387 */ /* 0x0003e20000100a00 */
[----:B----4-:R-:W-:Y:S02]  /*4a30*/  IMAD.MOV.U32 R212, RZ, RZ, R19 ;  /* 0x000000ffffd47224 */ /* 0x010fe400078e0013 */
[----:B------:R-:W-:Y:S02]  /*4a40*/  IMAD.MOV.U32 R213, RZ, RZ, R18 ;  /* 0x000000ffffd57224 */ /* 0x000fe400078e0012 */
[----:B0-----:R-:W-:Y:S02]  /*4a50*/  IMAD.MOV.U32 R210, RZ, RZ, R21 ;  /* 0x000000ffffd27224 */ /* 0x001fe400078e0015 */
[----:B------:R-:W-:Y:S01]  /*4a60*/  IMAD.MOV.U32 R211, RZ, RZ, R20 ;  /* 0x000000ffffd37224 */ /* 0x000fe200078e0014 */
[----:B------:R0:W-:Y:S01]  /*4a70*/  STL.64 [R1+0x178], R214 ;  /* 0x000178d601007387 */ /* 0x0001e20000100a00 */
[----:B-1----:R-:W-:-:S02]  /*4a80*/  IMAD.MOV.U32 R208, RZ, RZ, R23 ;  /* 0x000000ffffd07224 */ /* 0x002fc400078e0017 */
[----:B------:R-:W-:Y:S01]  /*4a90*/  IMAD.MOV.U32 R209, RZ, RZ, R22 ;  /* 0x000000ffffd17224 */ /* 0x000fe200078e0016 */
[----:B------:R1:W-:Y:S04]  /*4aa0*/  STL.64 [R1+0x170], R212 ;  /* 0x000170d401007387 */ /* 0x0003e80000100a00 */
[----:B------:R4:W-:Y:S04]  /*4ab0*/  STL.64 [R1+0x168], R210 ;  /* 0x000168d201007387 */ /* 0x0009e80000100a00 */
[----:B------:R4:W-:Y:S04]  /*4ac0*/  STL.64 [R1+0x160], R208 ;  /* 0x000160d001007387 */ /* 0x0009e80000100a00 */
[----:B------:R-:W3:Y:S04]  /*4ad0*/  LDL.LU.64 R16, [R1+0x20] ;  /* 0x0000200001107983 */ /* 0x000ee80000300a00 */
[----:B------:R-:W3:Y:S04]  /*4ae0*/  LDL.LU.64 R18, [R1+0x28] ;  /* 0x0000280001127983 */ /* 0x000ee80000300a00 */
[----:B------:R-:W3:Y:S04]  /*4af0*/  LDL.LU.64 R20, [R1+0x30] ;  /* 0x0000300001147983 */ /* 0x000ee80000300a00 */
[----:B------:R-:W3:Y:S01]  /*4b00*/  LDL.LU.64 R22, [R1+0x38] ;  /* 0x0000380001167983 */ /* 0x000ee20000300a00 */
[----:B------:R-:W-:-:S02]  /*4b10*/  WARPGROUP.DEPBAR.LE gsb0, 0x0 ;  /* 0x00008000000079c5 */ /* 0x000fc40000010000 */
[----:B------:R-:W-:Y:S01]  /*4b20*/  WARPGROUP.ARRIVE ;  /* 0x00000000000079c5 */ /* 0x000fe20000000000 */
[----:B------:R-:W-:Y:S01]  /*4b30*/  UMOV UR24, UR56 ;  /* 0x0000003800187c82 */ /* 0x000fe20008000000 */
[----:B------:R-:W-:-:S04]  /*4b40*/  UMOV UR25, UR57 ;  /* 0x0000003900197c82 */ /* 0x000fc80008000000 */
[----:B------:R-:W-:Y:S01]  /*4b50*/  HGMMA.64x16x16.F32 R152, gdesc[UR24], R152, gsb0 ;  /* 0x00200000189879f0 */ /* 0x000fe20008000898 */
[----:B0-----:R-:W-:Y:S02]  /*4b60*/  IMAD.MOV.U32 R214, RZ, RZ, R9 ;  /* 0x000000ffffd67224 */ /* 0x001fe400078e0009 */
[----:B------:R-:W-:Y:S02]  /*4b70*/  IMAD.MOV.U32 R215, RZ, RZ, R5 ;  /* 0x000000ffffd77224 */ /* 0x000fe400078e0005 */
[----:B-1----:R-:W-:Y:S02]  /*4b80*/  IMAD.MOV.U32 R212, RZ, RZ, R11 ;  /* 0x000000ffffd47224 */ /* 0x002fe400078e000b */
[----:B------:R-:W-:Y:S02]  /*4b90*/  IMAD.MOV.U32 R213, RZ, RZ, R10 ;  /* 0x000000ffffd57224 */ /* 0x000fe400078e000a */
[----:B----4-:R-:W-:Y:S02]  /*4ba0*/  IMAD.MOV.U32 R210, RZ, RZ, R13 ;  /* 0x000000ffffd27224 */ /* 0x010fe400078e000d */
[----:B------:R-:W-:-:S02]  /*4bb0*/  IMAD.MOV.U32 R211, RZ, RZ, R12 ;  /* 0x000000ffffd37224 */ /* 0x000fc400078e000c */
[----:B------:R-:W-:Y:S02]  /*4bc0*/  IMAD.MOV.U32 R208, RZ, RZ, R15 ;  /* 0x000000ffffd07224 */ /* 0x000fe400078e000f */
[----:B------:R-:W-:Y:S01]  /*4bd0*/  IMAD.MOV.U32 R209, RZ, RZ, R14 ;  /* 0x000000ffffd17224 */ /* 0x000fe200078e000e */
[----:B------:R-:W-:Y:S04]  /*4be0*/  STL.64 [R1+0x198], R214 ;  /* 0x000198d601007387 */ /* 0x000fe80000100a00 */
[----:B------:R-:W-:Y:S04]  /*4bf0*/  STL.64 [R1+0x190], R212 ;  /* 0x000190d401007387 */ /* 0x000fe80000100a00 */
[----:B------:R-:W-:Y:S04]  /*4c00*/  STL.64 [R1+0x188], R210 ;  /* 0x000188d201007387 */ /* 0x000fe80000100a00 */
[----:B------:R0:W-:Y:S04]  /*4c10*/  STL.64 [R1+0x180], R208 ;  /* 0x000180d001007387 */ /* 0x0001e80000100a00 */
[----:B0-----:R-:W4:Y:S04]  /*4c20*/  LDL.LU.64 R208, [R1+0x60] ;  /* 0x0000600001d07983 */ /* 0x001f280000300a00 */
[----:B------:R-:W4:Y:S04]  /*4c30*/  LDL.LU.64 R210, [R1+0x68] ;  /* 0x0000680001d27983 */ /* 0x000f280000300a00 */
[----:B------:R-:W4:Y:S04]  /*4c40*/  LDL.LU.64 R212, [R1+0x70] ;  /* 0x0000700001d47983 */ /* 0x000f280000300a00 */
[----:B------:R-:W4:Y:S01]  /*4c50*/  LDL.LU.64 R214, [R1+0x78] ;  /* 0x0000780001d67983 */ /* 0x000f220000300a00 */
[----:B------:R-:W-:-:S02]  /*4c60*/  WARPGROUP.DEPBAR.LE gsb0, 0x0 ;  /* 0x00008000000079c5 */ /* 0x000fc40000010000 */
[----:B------:R-:W-:Y:S01]  /*4c70*/  WARPGROUP.ARRIVE ;  /* 0x00000000000079c5 */ /* 0x000fe20000000000 */
[----:B------:R-:W-:Y:S01]  /*4c80*/  UMOV UR20, UR56 ;  /* 0x0000003800147c82 */ /* 0x000fe20008000000 */
[----:B------:R-:W-:-:S04]  /*4c90*/  UMOV UR21, UR57 ;  /* 0x0000003900157c82 */ /* 0x000fc80008000000 */
        /* <DEDUP_REMOVED lines=11> */
[----:B--2---:R-:W-:-:S06]  /*4d50*/  WARPGROUP.ARRIVE ;  /* 0x00000000000079c5 */ /* 0x004fcc0000000000 */
[----:B------:R-:W-:Y:S01]  /*4d60*/  HGMMA.64x16x16.F32 R200, gdesc[UR12], R200, gsb0 ;  /* 0x002000000cc879f0 */ /* 0x000fe200080008c8 */
[----:B------:R-:W-:Y:S01]  /*4d70*/  UMOV UR58, UR8 ;  /* 0x00000008003a7c82 */ /* 0x000fe20008000000 */
[----:B------:R-:W-:Y:S01]  /*4d80*/  UMOV UR59, UR9 ;  /* 0x00000009003b7c82 */ /* 0x000fe20008000000 */
[----:B------:R-:W-:Y:S02]  /*4d90*/  WARPGROUP.DEPBAR.LE gsb0, 0x0 ;  /* 0x00008000000079c5 */ /* 0x000fe40000010000 */
[----:B---3--:R-:W-:-:S06]  /*4da0*/  WARPGROUP.ARRIVE ;  /* 0x00000000000079c5 */ /* 0x008fcc0000000000 */
        /* <DEDUP_REMOVED lines=9> */
[----:B----4-:R-:W-:-:S06]  /*4e40*/  WARPGROUP.ARRIVE ;  /* 0x00000000000079c5 */ /* 0x010fcc0000000000 */
[----:B------:R-:W-:Y:S01]  /*4e50*/  HGMMA.64x16x16.F32 R208, gdesc[UR56], R208, gsb0 ;  /* 0x0020000038d079f0 */ /* 0x000fe200080008d0 */
[----:B------:R-:W-:Y:S02]  /*4e60*/  IMAD.MOV.U32 R13, RZ, RZ, R18 ;  /* 0x000000ffff0d7224 */ /* 0x000fe400078e0012 */
[----:B------:R-:W-:Y:S02]  /*4e70*/  IMAD.MOV.U32 R12, RZ, RZ, R19 ;  /* 0x000000ffff0c7224 */ /* 0x000fe400078e0013 */
[----:B------:R-:W-:Y:S01]  /*4e80*/  IMAD.MOV.U32 R15, RZ, RZ, R16 ;  /* 0x000000ffff0f7224 */ /* 0x000fe200078e0010 */
[----:B------:R0:W5:Y:S01]  /*4e90*/  LDL.LU.64 R18, [R1+0x1a8] ;  /* 0x0001a80001127983 */ /* 0x0001620000300a00 */
[----:B------:R-:W-:Y:S02]  /*4ea0*/  IMAD.MOV.U32 R14, RZ, RZ, R17 ;  /* 0x000000ffff0e7224 */ /* 0x000fe400078e0011 */
[----:B------:R-:W-:Y:S01]  /*4eb0*/  IMAD.MOV.U32 R11, RZ, RZ, R20 ;  /* 0x000000ffff0b7224 */ /* 0x000fe200078e0014 */
[----:B------:R0:W5:Y:S01]  /*4ec0*/  LDL.LU.64 R16, [R1+0x1a0] ;  /* 0x0001a00001107983 */ /* 0x0001620000300a00 */
[----:B------:R-:W-:-:S02]  /*4ed0*/  IMAD.MOV.U32 R10, RZ, RZ, R21 ;  /* 0x000000ffff0a7224 */ /* 0x000fc400078e0015 */
[----:B------:R-:W-:Y:S02]  /*4ee0*/  IMAD.MOV.U32 R9, RZ, RZ, R22 ;  /* 0x000000ffff097224 */ /* 0x000fe400078e0016 */
[----:B------:R-:W-:Y:S01]  /*4ef0*/  IMAD.MOV.U32 R5, RZ, RZ, R23 ;  /* 0x000000ffff057224 */ /* 0x000fe200078e0017 */
        /* <DEDUP_REMOVED lines=12> */
[----:B------:R-:W2:Y:S01]  /*4fc0*/  LDL.LU.64 R208, [R1+0x180] ;  /* 0x0001800001d07983 */ /* 0x000ea20000300a00 */
[----:B------:R-:W-:Y:S02]  /*4fd0*/  UIADD3 UR8, UR61, 0x2, URZ ;  /* 0x000000023d087890 */ /* 0x000fe4000fffe03f */
[----:B------:R-:W-:Y:S01]  /*4fe0*/  UIADD3 UR5, UR4, 0x2, URZ ;  /* 0x0000000204057890 */ /* 0x000fe2000fffe03f */
[----:B------:R-:W-:Y:S01]  /*4ff0*/  UMOV UR9, 0x80000020 ;  /* 0x8000002000097882 */ /* 0x000fe20000000000 */
[----:B------:R-:W-:-:S05]  /*5000*/  UMOV UR11, 0x80000020 ;  /* 0x80000020000b7882 */ /* 0x000fca0000000000 */
        /* <DEDUP_REMOVED lines=8> */
[----:B-1----:R-:W2:Y:S04]  /*5090*/  LDL.LU.64 R214, [R1+0x178] ;  /* 0x0001780001d67983 */ /* 0x002ea80000300a00 */
[----:B------:R-:W2:Y:S04]  /*50a0*/  LDL.LU.64 R212, [R1+0x170] ;  /* 0x0001700001d47983 */ /* 0x000ea80000300a00 */
[----:B------:R-:W2:Y:S04]  /*50b0*/  LDL.LU.64 R210, [R1+0x168] ;  /* 0x0001680001d27983 */ /* 0x000ea80000300a00 */
[----:B------:R-:W2:Y:S01]  /*50c0*/  LDL.LU.64 R208, [R1+0x160] ;  /* 0x0001600001d07983 */ /* 0x000ea20000300a00 */
[----:B------:R-:W-:Y:S01]  /*50d0*/  UIADD3 UR6, UR4, 0x42, URZ ;  /* 0x0000004204067890 */ /* 0x000fe2000fffe03f */
[----:B------:R-:W-:Y:S01]  /*50e0*/  UMOV UR20, UR8 ;  /* 0x0000000800147c82 */ /* 0x000fe20008000000 */
[----:B------:R-:W-:Y:S01]  /*50f0*/  UMOV UR21, UR9 ;  /* 0x0000000900157c82 */ /* 0x000fe20008000000 */
[----:B------:R-:W-:-:S04]  /*5100*/  UMOV UR23, 0x80000020 ;  /* 0x8000002000177882 */ /* 0x000fc80000000000 */
        /* <DEDUP_REMOVED lines=15> */
[----:B------:R-:W-:Y:S01]  /*5200*/  UMOV UR15, 0x80000020 ;  /* 0x80000020000f7882 */ /* 0x000fe20000000000 */
[----:B--2---:R-:W-:-:S06]  /*5210*/  WARPGROUP.ARRIVE ;  /* 0x00000000000079c5 */ /* 0x004fcc0000000000 */
[----:B------:R-:W-:Y:S03]  /*5220*/  HGMMA.64x16x16.F32 R208, gdesc[UR12], R208, gsb0 ;  /* 0x002000000cd079f0 */ /* 0x000fe600080008d0 */
[----:B------:R-:W-:Y:S02]  /*5230*/  WARPGROUP.DEPBAR.LE gsb0, 0x0 ;  /* 0x00008000000079c5 */ /* 0x000fe40000010000 */
[----:B------:R-:W-:Y:S04]  /*5240*/  STL.64 [R1], R208 ;  /* 0x000000d001007387 */ /* 0x000fe80000100a00 */
        /* <DEDUP_REMOVED lines=11> */
[----:B------:R-:W-:Y:S01]  /*5300*/  UMOV UR6, UR22 ;  /* 0x0000001600067c82 */ /* 0x000fe20008000000 */
[----:B------:R-:W-:Y:S01]  /*5310*/  UIADD3 UR22, UR4, 0x102, URZ ;  /* 0x0000010204167890 */ /* 0x000fe2000fffe03f */
[----:B------:R-:W-:Y:S01]  /*5320*/  UMOV UR7, UR23 ;  /* 0x0000001700077c82 */ /* 0x000fe20008000000 */
[----:B------:R-:W-:Y:S01]  /*5330*/  UMOV UR20, UR8 ;  /* 0x0000000800147c82 */ /* 0x000fe20008000000 */
[----:B------:R-:W-:Y:S01]  /*5340*/  UMOV UR21, UR9 ;  /* 0x0000000900157c82 */ /* 0x000fe20008000000 */
[----:B------:R-:W-:Y:S01]  /*5350*/  UMOV UR23, 0x80000020 ;  /* 0x8000002000177882 */ /* 0x000fe20000000000 */
[----:B------:R-:W-:Y:S01]  /*5360*/  UIADD3 UR26, UR4, 0x142, URZ ;  /* 0x00000142041a7890 */ /* 0x000fe2000fffe03f */
        /* <DEDUP_REMOVED lines=53> */
[----:B------:R-:W-:Y:S01]  /*56c0*/  UMOV UR12, UR6 ;  /* 0x00000006000c7c82 */ /* 0x000fe20008000000 */
[----:B------:R-:W-:Y:S01]  /*56d0*/  UIADD3 UR6, UR4, 0x302, URZ ;  /* 0x0000030204067890 */ /* 0x000fe2000fffe03f */
[----:B------:R-:W-:Y:S01]  /*56e0*/  UMOV UR13, UR7 ;  /* 0x00000007000d7c82 */ /* 0x000fe20008000000 */
[----:B------:R-:W-:Y:S02]  /*56f0*/  UIADD3 UR54, UR4, 0x342, URZ ;  /* 0x0000034204367890 */ /* 0x000fe4000fffe03f */
[----:B------:R-:W-:Y:S01]  /*5700*/  UIADD3 UR58, UR4, 0x382, URZ ;  /* 0x00000382043a7890 */ /* 0x000fe2000fffe03f */
[----:B------:R-:W-:Y:S02]  /*5710*/  UMOV UR5, UR9 ;  /* 0x0000000900057c82 */ /* 0x000fe40008000000 */
[----:B------:R-:W-:Y:S01]  /*5720*/  UMOV UR4, UR8 ;  /* 0x0000000800047c82 */ /* 0x000fe20008000000 */
[----:B------:R-:W-:Y:S01]  /*5730*/  UMOV UR7, 0x80000020 ;  /* 0x8000002000077882 */ /* 0x000fe20000000000 */
[----:B------:R-:W-:-:S02]  /*5740*/  WARPGROUP.DEPBAR.LE gsb0, 0x0 ;  /* 0x00008000000079c5 */ /* 0x000fc40000010000 */
        /* <DEDUP_REMOVED lines=84> */
[----:B-1----:R-:W-:Y:S02]  /*5c90*/  IMAD.MOV.U32 R214, RZ, RZ, R21 ;  /* 0x000000ffffd67224 */ /* 0x002fe400078e0015 */
[----:B------:R-:W-:Y:S01]  /*5ca0*/  IMAD.MOV.U32 R215, RZ, RZ, R20 ;  /* 0x000000ffffd77224 */ /* 0x000fe200078e0014 */
[----:B------:R1:W-:Y:S04]  /*5cb0*/  STL.64 [R1+0xe8], R210 ;  /* 0x0000e8d201007387 */ /* 0x0003e80000100a00 */
[----:B------:R3:W-:Y:S01]  /*5cc0*/  STL.64 [R1+0xe0], R208 ;  /* 0x0000e0d001007387 */ /* 0x0007e20000100a00 */
[----:B--2---:R-:W-:-:S02]  /*5cd0*/  IMAD.MOV.U32 R212, RZ, RZ, R23 ;  /* 0x000000ffffd47224 */ /* 0x004fc400078e0017 */
[----:B------:R-:W-:Y:S02]  /*5ce0*/  IMAD.MOV.U32 R213, RZ, RZ, R22 ;  /* 0x000000ffffd57224 */ /* 0x000fe400078e0016 */
[----:B-1----:R-:W-:Y:S02]  /*5cf0*/  IMAD.MOV.U32 R210, RZ, RZ, R225 ;  /* 0x000000ffffd27224 */ /* 0x002fe400078e00e1 */
[----:B------:R-:W-:Y:S02]  /*5d00*/  IMAD.MOV.U32 R211, RZ, RZ, R224 ;  /* 0x000000ffffd37224 */ /* 0x000fe400078e00e0 */
[----:B---3--:R-:W-:Y:S02]  /*5d10*/  IMAD.MOV.U32 R208, RZ, RZ, R227 ;  /* 0x000000ffffd07224 */ /* 0x008fe400078e00e3 */
[----:B------:R-:W-:Y:S01]  /*5d20*/  IMAD.MOV.U32 R209, RZ, RZ, R226 ;  /* 0x000000ffffd17224 */ /* 0x000fe200078e00e2 */
[----:B------:R1:W-:Y:S04]  /*5d30*/  STL.64 [R1+0x118], R214 ;  /* 0x000118d601007387 */ /* 0x0003e80000100a00 */
[----:B------:R2:W-:Y:S04]  /*5d40*/  STL.64 [R1+0x110], R212 ;  /* 0x000110d401007387 */ /* 0x0005e80000100a00 */
[----:B------:R3:W-:Y:S04]  /*5d50*/  STL.64 [R1+0x108], R210 ;  /* 0x000108d201007387 */ /* 0x0007e80000100a00 */
[----:B------:R4:W-:Y:S01]  /*5d60*/  STL.64 [R1+0x100], R208 ;  /* 0x000100d001007387 */ /* 0x0009e20000100a00 */
[----:B-1----:R-:W-:-:S02]  /*5d70*/  IMAD.MOV.U32 R214, RZ, RZ, R9 ;  /* 0x000000ffffd67224 */ /* 0x002fc400078e0009 */
[----:B------:R-:W-:Y:S02]  /*5d80*/  IMAD.MOV.U32 R215, RZ, RZ, R5 ;  /* 0x000000ffffd77224 */ /* 0x000fe400078e0005 */
[----:B--2---:R-:W-:Y:S02]  /*5d90*/  IMAD.MOV.U32 R212, RZ, RZ, R11 ;  /* 0x000000ffffd47224 */ /* 0x004fe400078e000b */
[----:B------:R-:W-:Y:S02]  /*5da0*/  IMAD.MOV.U32 R213, RZ, RZ, R10 ;  /* 0x000000ffffd57224 */ /* 0x000fe400078e000a */
[----:B---3--:R-:W-:Y:S02]  /*5db0*/  IMAD.MOV.U32 R210, RZ, RZ, R13 ;  /* 0x000000ffffd27224 */ /* 0x008fe400078e000d */
[----:B------:R-:W-:Y:S02]  /*5dc0*/  IMAD.MOV.U32 R211, RZ, RZ, R12 ;  /* 0x000000ffffd37224 */ /* 0x000fe400078e000c */
[----:B----4-:R-:W-:-:S02]  /*5dd0*/  IMAD.MOV.U32 R208, RZ, RZ, R15 ;  /* 0x000000ffffd07224 */ /* 0x010fc400078e000f */
        /* <DEDUP_REMOVED lines=24> */
[----:B-1----:R0:W5:Y:S04]  /*5f60*/  LDL.LU.64 R214, [R1+0xf8] ;  /* 0x0000f80001d67983 */ /* 0x0021680000300a00 */
[----:B------:R0:W5:Y:S04]  /*5f70*/  LDL.LU.64 R212, [R1+0xf0] ;  /* 0x0000f00001d47983 */ /* 0x0001680000300a00 */
[----:B------:R0:W5:Y:S04]  /*5f80*/  LDL.LU.64 R210, [R1+0xe8] ;  /* 0x0000e80001d27983 */ /* 0x0001680000300a00 */
[----:B------:R0:W5:Y:S01]  /*5f90*/  LDL.LU.64 R208, [R1+0xe0] ;  /* 0x0000e00001d07983 */ /* 0x0001620000300a00 */
[----:B------:R-:W-:Y:S05]  /*5fa0*/  @!P0 BRA `(.L_x_24) ;  /* 0x0000000000048947 */ /* 0x000fea0003800000 */
[----:B------:R-:W-:Y:S01]  /*5fb0*/  BPT.TRAP 0x1 ;  /* 0x000000040000795c */ /* 0x000fe20000300000 */
.L_x_24:
[----:B------:R-:W2:Y:S01]  /*5fc0*/  LDL R5, [R1+0xb0] ;  /* 0x0000b00001057983 */ /* 0x000ea20000100800 */
[----:B-----5:R-:W-:Y:S02]  /*5fd0*/  R2UR UR5, R17 ;  /* 0x00000000110572ca */ /* 0x020fe400000e0000 */
[----:B------:R-:W-:-:S13]  /*5fe0*/  R2UR UR4, R4 ;  /* 0x00000000040472ca */ /* 0x000fda00000e0000 */
[----:B------:R-:W-:-:S04]  /*5ff0*/  ULEA UR4, UR4, UR5, 0x3 ;  /* 0x0000000504047291 */ /* 0x000fc8000f8e183f */
[----:B------:R-:W-:-:S04]  /*6000*/  UIADD3 UR4, UR4, 0x40, URZ ;  /* 0x0000004004047890 */ /* 0x000fc8000fffe03f */
[----:B------:R-:W-:-:S09]  /*6010*/  UPRMT UR4, URZ, 0x654, UR4 ;  /* 0x000006543f047896 */ /* 0x000fd20008000004 */
[----:B------:R-:W-:Y:S01]  /*6020*/  SYNCS.ARRIVE.TRANS64.RED.A1T0 RZ, [UR4], RZ ;  /* 0x000000ffffff79a7 */ /* 0x000fe20008100404 */
[----:B--2---:R-:W-:-:S13]  /*6030*/  ISETP.GT.U32.AND P1, PT, R5, 0x1, PT ;  /* 0x000000010500780c */ /* 0x004fda0003f24070 */
[----:B------:R-:W-:Y:S05]  /*6040*/  @P1 BRA `(.L_x_25) ;  /* 0x0000000000041947 */ /* 0x000fea0003800000 */
[----:B------:R-:W-:Y:S01]  /*6050*/  BPT.TRAP 0x1 ;  /* 0x000000040000795c */ /* 0x000fe20000300000 */
.L_x_25:
[----:B------:R-:W-:Y:S01]  /*6060*/  R2UR UR4, R4 ;  /* 0x00000000040472ca */ /* 0x000fe200000e0000 */
[----:B------:R-:W-:Y:S01]  /*6070*/  UIADD3 UR60, UR60, 0x1, URZ ;  /* 0x000000013c3c7890 */ /* 0x000fe2000fffe03f */
[C---:B------:R-:W-:Y:S01]  /*6080*/  ISETP.GT.AND P1, PT, R0.reuse, 0x1, PT ;  /* 0x000000010000780c */ /* 0x040fe20003f24270 */
[----:B------:R-:W-:Y:S02]  /*6090*/  VIADD R0, R0, 0xffffffff ;  /* 0xffffffff00007836 */ /* 0x000fe40000000000 */
[----:B------:R-:W-:-:S04]  /*60a0*/  UISETP.NE.AND UP0, UPT, UR60, 0x8, UPT ;  /* 0x000000083c00788c */ /* 0x000fc8000bf05270 */
[----:B------:R-:W-:Y:S02]  /*60b0*/  USEL UR5, URZ, 0x1, UP0 ;  /* 0x000000013f057887 */ /* 0x000fe40008000000 */
[----:B------:R-:W-:Y:S02]  /*60c0*/  USEL UR60, UR60, URZ, UP0 ;  /* 0x0000003f3c3c7287 */ /* 0x000fe40008000000 */
[----:B------:R-:W-:Y:S02]  /*60d0*/  UIADD3 UR4, UR4, 0x1, URZ ;  /* 0x0000000104047890 */ /* 0x000fe4000fffe03f */
[----:B------:R-:W-:Y:S02]  /*60e0*/  LOP3.LUT R3, R3, UR5, RZ, 0x3c, !PT ;  /* 0x0000000503037c12 */ /* 0x000fe4000f8e3cff */
[----:B------:R-:W-:-:S04]  /*60f0*/  UISETP.NE.AND UP1, UPT, UR4, 0x8, UPT ;  /* 0x000000080400788c */ /* 0x000fc8000bf25270 */
[----:B------:R-:W-:-:S06]  /*6100*/  USEL UR4, UR4, URZ, UP1 ;  /* 0x0000003f04047287 */ /* 0x000fcc0008800000 */
[----:B------:R-:W-:Y:S01]  /*6110*/  IMAD.U32 R4, RZ, RZ, UR4 ;  /* 0x00000004ff047e24 */ /* 0x000fe2000f8e00ff */
[----:B------:R-:W-:Y:S06]  /*6120*/  @P1 BRA `(.L_x_26) ;  /* 0xffffffd800581947 */ /* 0x000fec000383ffff */
.L_x_19:
[----:B------:R1:W5:Y:S01]  /*6130*/  LDL R5, [R1+0xc4] ;  /* 0x0000c40001057983 */ /* 0x0003620000100800 */
[----:B------:R-:W2:Y:S02]  /*6140*/  LDC R0, c[0x0][0x28c] ;  /* 0x0000a300ff007b82 */ /* 0x000ea40000000800 */
[----:B--2---:R-:W-:-:S13]  /*6150*/  ISETP.GE.AND P1, PT, R0, 0x1, PT ;  /* 0x000000010000780c */ /* 0x004fda0003f26270 */
[----:B-1----:R-:W-:Y:S05]  /*6160*/  @!P1 BRA `(.L_x_27) ;  /* 0x00000000003c9947 */ /* 0x002fea0003800000 */
[----:B------:R-:W-:Y:S05]  /*6170*/  @!P0 BRA `(.L_x_28) ;  /* 0x0000000000048947 */ /* 0x000fea0003800000 */
[----:B------:R-:W-:Y:S01]  /*6180*/  BPT.TRAP 0x1 ;  /* 0x000000040000795c */ /* 0x000fe20000300000 */
.L_x_28:
[----:B------:R-:W2:Y:S01]  /*6190*/  LDL R0, [R1+0xb0] ;  /* 0x0000b00001007983 */ /* 0x000ea20000100800 */
[----:B-----5:R-:W-:Y:S02]  /*61a0*/  R2UR UR6, R5 ;  /* 0x00000000050672ca */ /* 0x020fe400000e0000 */
[----:B------:R-:W-:Y:S02]  /*61b0*/  R2UR UR4, R8 ;  /* 0x00000000080472ca */ /* 0x000fe400000e0000 */
[----:B------:R-:W-:-:S11]  /*61c0*/  R2UR UR5, R17 ;  /* 0x00000000110572ca */ /* 0x000fd600000e0000 */
[----:B------:R-:W-:-:S04]  /*61d0*/  UIADD3 UR4, UR4, UR6, URZ ;  /* 0x0000000604047290 */ /* 0x000fc8000fffe03f */
[----:B------:R-:W-:-:S04]  /*61e0*/  USHF.L.U32 UR4, UR4, 0x3, URZ ;  /* 0x0000000304047899 */ /* 0x000fc8000800063f */
[----:B------:R-:W-:-:S04]  /*61f0*/  ULOP3.LUT UR4, UR4, 0x38, URZ, 0xc0, !UPT ;  /* 0x0000003804047892 */ /* 0x000fc8000f8ec03f */
[----:B------:R-:W-:-:S04]  /*6200*/  UIADD3 UR4, UR5, 0x40, UR4 ;  /* 0x0000004005047890 */ /* 0x000fc8000fffe004 */
[----:B------:R-:W-:-:S09]  /*6210*/  UPRMT UR4, URZ, 0x654, UR4 ;  /* 0x000006543f047896 */ /* 0x000fd20008000004 */
[----:B------:R-:W-:Y:S01]  /*6220*/  SYNCS.ARRIVE.TRANS64.RED.A1T0 RZ, [UR4], RZ ;  /* 0x000000ffffff79a7 */ /* 0x000fe20008100404 */
[----:B--2---:R-:W-:-:S13]  /*6230*/  ISETP.GT.U32.AND P0, PT, R0, 0x1, PT ;  /* 0x000000010000780c */ /* 0x004fda0003f04070 */
[----:B------:R-:W-:Y:S05]  /*6240*/  @P0 BRA `(.L_x_27) ;  /* 0x0000000000040947 */ /* 0x000fea0003800000 */
[----:B------:R-:W-:Y:S01]  /*6250*/  BPT.TRAP 0x1 ;  /* 0x000000040000795c */ /* 0x000fe20000300000 */
.L_x_27:
[----:B------:R-:W2:Y:S01]  /*6260*/  LDL R4, [R1+0xd8] ;  /* 0x0000d80001047983 */ /* 0x000ea20000100800 */
[----:B------:R-:W1:Y:S01]  /*6270*/  S2R R0, SR_TID.X ;  /* 0x0000000000007919 */ /* 0x000e620000002100 */
[----:B-----5:R-:W-:Y:S01]  /*6280*/  R2UR UR5, R5 ;  /* 0x00000000050572ca */ /* 0x020fe200000e0000 */
[----:B------:R-:W-:Y:S01]  /*6290*/  IMAD R12, R19, 0xf0, RZ ;  /* 0x000000f0130c7824 */ /* 0x000fe200078e02ff */
[----:B------:R-:W-:Y:S01]  /*62a0*/  ULDC UR4, c[0x0][0x284] ;  /* 0x0000a10000047ab9 */ /* 0x000fe20000000800 */
[----:B------:R-:W3:Y:S01]  /*62b0*/  LDL.LU R3, [R1+0xcc] ;  /* 0x0000cc0001037983 */ /* 0x000ee20000300800 */
[----:B------:R-:W-:-:S03]  /*62c0*/  ULDC.64 UR8, c[0x0][0x5d0] ;  /* 0x0001740000087ab9 */ /* 0x000fc60000000a00 */
[----:B------:R-:W4:Y:S01]  /*62d0*/  LDL R226, [R1+0xb4] ;  /* 0x0000b40001e27983 */ /* 0x000f220000100800 */
[----:B------:R-:W0:Y:S01]  /*62e0*/  S2R R5, SR_TID.X ;  /* 0x0000000000057919 */ /* 0x000e220000002100 */
[----:B-1----:R-:W-:-:S04]  /*62f0*/  SHF.R.U32.HI R0, RZ, 0x7, R0 ;  /* 0x00000007ff007819 */ /* 0x002fc80000011600 */
[----:B------:R-:W-:-:S05]  /*6300*/  LOP3.LUT R0, R0, 0x1, RZ, 0xc0, !PT ;  /* 0x0000000100007812 */ /* 0x000fca00078ec0ff */
[----:B------:R-:W-:Y:S01]  /*6310*/  IMAD.SHL.U32 R14, R0, 0x40, RZ ;  /* 0x00000040000e7824 */ /* 0x000fe200078e00ff */
[----:B0-----:R-:W-:-:S04]  /*6320*/  LOP3.LUT R15, R5, 0x60, RZ, 0xc0, !PT ;  /* 0x00000060050f7812 */ /* 0x001fc800078ec0ff */
[----:B------:R-:W-:Y:S01]  /*6330*/  SHF.R.U32.HI R15, RZ, 0x1, R15 ;  /* 0x00000001ff0f7819 */ /* 0x000fe2000001160f */
[----:B------:R-:W-:Y:S02]  /*6340*/  IMAD.SHL.U32 R13, R5, 0x2, RZ ;  /* 0x00000002050d7824 */ /* 0x000fe400078e00ff */
[----:B------:R-:W-:Y:S01]  /*6350*/  IMAD.MOV.U32 R6, RZ, RZ, -0x1 ;  /* 0xffffffffff067424 */ /* 0x000fe200078e00ff */
[----:B--2---:R-:W-:Y:S02]  /*6360*/  R2UR UR6, R4 ;  /* 0x00000000040672ca */ /* 0x004fe400000e0000 */
[----:B------:R-:W0:Y:S01]  /*6370*/  LDC R4, c[0x0][0x288] ;  /* 0x0000a200ff047b82 */ /* 0x000e220000000800 */
[----:B---3--:R-:W-:Y:S02]  /*6380*/  R2UR UR7, R3 ;  /* 0x00000000030772ca */ /* 0x008fe400000e0000 */
[----:B------:R-:W-:-:S04]  /*6390*/  SHF.R.U32.HI R3, RZ, 0x2, R5 ;  /* 0x00000002ff037819 */ /* 0x000fc80000011605 */
[----:B------:R-:W-:-:S04]  /*63a0*/  LOP3.LUT R3, R3, 0x7, RZ, 0xc0, !PT ;  /* 0x0000000703037812 */ /* 0x000fc800078ec0ff */
[--C-:B------:R-:W-:Y:S02]  /*63b0*/  LOP3.LUT R14, R14, 0x40, R3.reuse, 0xe2, !PT ;  /* 0x000000400e0e7812 */ /* 0x100fe400078ee203 */
[----:B------:R-:W-:-:S05]  /*63c0*/  IADD3 R3, RZ, -R15, -R3 ;  /* 0x8000000fff037210 */ /* 0x000fca0007ffe803 */
[----:B------:R-:W-:Y:S01]  /*63d0*/  IMAD R3, R0, -0x40, R3 ;  /* 0xffffffc000037824 */ /* 0x000fe200078e0203 */
[----:B0-----:R-:W-:Y:S01]  /*63e0*/  ISETP.GE.AND P0, PT, R12, R4, PT ;  /* 0x000000040c00720c */ /* 0x001fe20003f06270 */
[----:B------:R-:W-:-:S05]  /*63f0*/  IMAD R0, R18, 0xc0, RZ ;  /* 0x000000c012007824 */ /* 0x000fca00078e02ff */
[C---:B------:R-:W-:Y:S02]  /*6400*/  ISETP.GE.OR P0, PT, R0.reuse, UR4, P0 ;  /* 0x0000000400007c0c */ /* 0x040fe40008706670 */
[----:B------:R-:W-:Y:S01]  /*6410*/  IADD3 R0, -R0, UR4, R3 ;  /* 0x0000000400007c10 */ /* 0x000fe2000fffe103 */
[----:B------:R-:W-:Y:S01]  /*6420*/  UIADD3 UR4, UR6, UR5, URZ ;  /* 0x0000000506047290 */ /* 0x000fe2000fffe03f */
[----:B------:R-:W-:-:S03]  /*6430*/  LOP3.LUT R3, R5, 0x3, RZ, 0xc0, !PT ;  /* 0x0000000305037812 */ /* 0x000fc600078ec0ff */
[----:B------:R-:W-:Y:S02]  /*6440*/  USHF.R.U32.HI UR5, URZ, 0x3, UR4 ;  /* 0x000000033f057899 */ /* 0x000fe40008011604 */
[----:B------:R-:W-:Y:S02]  /*6450*/  IMAD R3, R3, -0x2, R4 ;  /* 0xfffffffe03037824 */ /* 0x000fe400078e0204 */
[----:B------:R-:W-:Y:S01]  /*6460*/  ULOP3.LUT UR5, UR5, 0x1, URZ, 0xc0, !UPT ;  /* 0x0000000105057892 */ /* 0x000fe2000f8ec03f */
[----:B----4-:R-:W-:Y:S01]  /*6470*/  SHF.R.S32.HI R4, RZ, 0x1f, R226 ;  /* 0x0000001fff047819 */ /* 0x010fe200000114e2 */
[----:B------:R-:W-:Y:S01]  /*6480*/  IMAD.IADD R3, R3, 0x1, -R12 ;  /* 0x0000000103037824 */ /* 0x000fe200078e0a0c */
[----:B------:R-:W-:Y:S01]  /*6490*/  LOP3.LUT R12, R12, 0x6, R13, 0xf8, !PT ;  /* 0x000000060c0c7812 */ /* 0x000fe200078ef80d */
[----:B------:R-:W-:Y:S01]  /*64a0*/  UISETP.GT.U32.AND UP1, UPT, UR4, 0x7, UPT ;  /* 0x000000070400788c */ /* 0x000fe2000bf24070 */
[----:B------:R-:W-:Y:S01]  /*64b0*/  LOP3.LUT R14, R14, R15, RZ, 0xfc, !PT ;  /* 0x0000000f0e0e7212 */ /* 0x000fe200078efcff */
[----:B------:R-:W-:Y:S01]  /*64c0*/  UISETP.NE.U32.AND UP0, UPT, UR5, 0x1, UPT ;  /* 0x000000010500788c */ /* 0x000fe2000bf05070 */
[----:B------:R-:W-:Y:S01]  /*64d0*/  IMAD.MOV.U32 R15, RZ, RZ, RZ ;  /* 0x000000ffff0f7224 */ /* 0x000fe200078e00ff */
[----:B------:R-:W-:Y:S01]  /*64e0*/  SHF.R.S32.HI R13, RZ, 0x1f, R12 ;  /* 0x0000001fff0d7819 */ /* 0x000fe2000001140c */
[----:B------:R-:W-:Y:S01]  /*64f0*/  IMAD R5, R4, UR8, RZ ;  /* 0x0000000804057c24 */ /* 0x000fe2000f8e02ff */
[----:B------:R-:W-:-:S02]  /*6500*/  UISETP.LT.U32.AND UP1, UPT, UR6, 0x8, UP1 ;  /* 0x000000080600788c */ /* 0x000fc40008f21070 */
[----:B------:R-:W-:Y:S01]  /*6510*/  UISETP.GT.U32.AND UP0, UPT, UR6, 0x7, !UP0 ;  /* 0x000000070600788c */ /* 0x000fe2000c704070 */
[----:B------:R-:W-:Y:S01]  /*6520*/  IMAD.WIDE R14, R18, 0xc0, R14 ;  /* 0x000000c0120e7825 */ /* 0x000fe200078e020e */
[----:B------:R-:W-:Y:S02]  /*6530*/  ULOP3.LUT UR4, UR4, 0x7, URZ, 0xc0, !UPT ;  /* 0x0000000704047892 */ /* 0x000fe4000f8ec03f */
[----:B------:R-:W-:Y:S01]  /*6540*/  USEL UR6, URZ, 0x1, !UP1 ;  /* 0x000000013f067887 */ /* 0x000fe2000c800000 */
[C---:B------:R-:W-:Y:S01]  /*6550*/  IMAD R5, R226.reuse, UR9, R5 ;  /* 0x00000009e2057c24 */ /* 0x040fe2000f8e0205 */
[----:B------:R-:W-:Y:S01]  /*6560*/  USEL UR5, URZ, 0x1, !UP0 ;  /* 0x000000013f057887 */ /* 0x000fe2000c000000 */
[----:B------:R-:W-:-:S03]  /*6570*/  IMAD.WIDE.U32 R18, R226, UR8, R12 ;  /* 0x00000008e2127c25 */ /* 0x000fc6000f8e000c */
[----:B------:R-:W-:Y:S01]  /*6580*/  ULOP3.LUT UR7, UR5, UR7, UR6, 0x96, !UPT ;  /* 0x0000000705077292 */ /* 0x000fe2000f8e9606 */
[----:B------:R-:W-:Y:S02]  /*6590*/  IMAD.IADD R19, R19, 0x1, R5 ;  /* 0x0000000113137824 */ /* 0x000fe400078e0205 */
[----:B------:R-:W-:-:S05]  /*65a0*/  IMAD.U32 R5, RZ, RZ, UR4 ;  /* 0x00000004ff057e24 */ /* 0x000fca000f8e00ff */
[----:B------:R0:W-:Y:S02]  /*65b0*/  STL [R1+0xc4], R5 ;  /* 0x0000c40501007387 */ /* 0x0001e40000100800 */
[----:B0-----:R-:W-:-:S05]  /*65c0*/  IMAD.U32 R5, RZ, RZ, UR7 ;  /* 0x00000007ff057e24 */ /* 0x001fca000f8e00ff */
[----:B------:R0:W-:Y:S04]  /*65d0*/  STL [R1+0xcc], R5 ;  /* 0x0000cc0501007387 */ /* 0x0001e80000100800 */
[----:B------:R0:W-:Y:S01]  /*65e0*/  STL [R1+0xd0], R6 ;  /* 0x0000d00601007387 */ /* 0x0001e20000100800 */
[----:B------:R-:W-:Y:S05]  /*65f0*/  @P0 BRA `(.L_x_29) ;  /* 0x0000010800c80947 */ /* 0x000fea0003800000 */
[----:B0-----:R-:W0:Y:S01]  /*6600*/  LDC.64 R6, c[0x0][0x5c8] ;  /* 0x00017200ff067b82 */ /* 0x001e220000000a00 */
[----:B------:R-:W-:Y:S01]  /*6610*/  FSETP.NEU.AND P2, PT, R16, RZ, PT ;  /* 0x000000ff1000720b */ /* 0x000fe20003f4d000 */
[----:B------:R-:W-:Y:S01]  /*6620*/  BSSY B0, `(.L_x_29) ;  /* 0x00010af000007945 */ /* 0x000fe20003800000 */
[----:B------:R-:W-:-:S04]  /*6630*/  ISETP.GT.AND P0, PT, R3, RZ, PT ;  /* 0x000000ff0300720c */ /* 0x000fc80003f04270 */
[----:B------:R-:W-:Y:S01]  /*6640*/  ISETP.GT.AND P1, PT, R0, RZ, P0 ;  /* 0x000000ff0000720c */ /* 0x000fe20000724270 */
[-C--:B0-----:R-:W-:Y:S02]  /*6650*/  IMAD R22, R15, R6.reuse, RZ ;  /* 0x000000060f167224 */ /* 0x081fe400078e02ff */
[----:B------:R-:W-:-:S04]  /*6660*/  IMAD.WIDE.U32 R18, R14, R6, R18 ;  /* 0x000000060e127225 */ /* 0x000fc800078e0012 */
[----:B------:R-:W-:-:S04]  /*6670*/  IMAD R22, R14, R7, R22 ;  /* 0x000000070e167224 */ /* 0x000fc800078e0216 */
[----:B------:R-:W-:Y:S01]  /*6680*/  IMAD.IADD R22, R19, 0x1, R22 ;  /* 0x0000000113167824 */ /* 0x000fe200078e0216 */
[----:B------:R-:W-:Y:S06]  /*6690*/  @!P2 BRA `(.L_x_30) ;  /* 0x000000c400aca947 */ /* 0x000fec0003800000 */
[----:B------:R-:W0:Y:S01]  /*66a0*/  LDC.64 R8, c[0x0][0x5b8] ;  /* 0x00016e00ff087b82 */ /* 0x000e220000000a00 */
[----:B------:R-:W2:Y:S01]  /*66b0*/  LDL.LU R224, [R1+0x80] ;  /* 0x0000800001e07983 */ /* 0x000ea20000300800 */
[----:B------:R-:W-:Y:S01]  /*66c0*/  ULDC.64 UR6, c[0x0][0x208] ;  /* 0x0000820000067ab9 */ /* 0x000fe20000000a00 */
[----:B------:R-:W-:-:S05]  /*66d0*/  ULDC.64 UR4, c[0x0][0x5c0] ;  /* 0x0001700000047ab9 */ /* 0x000fca0000000a00 */
[----:B------:R-:W1:Y:S01]  /*66e0*/  LDC.64 R10, c[0x0][0x5b0] ;  /* 0x00016c00ff0a7b82 */ /* 0x000e620000000a00 */
[----:B0-----:R-:W-:Y:S01]  /*66f0*/  IMAD.MOV.U32 R5, RZ, RZ, R9 ;  /* 0x000000ffff057224 */ /* 0x001fe200078e0009 */
[----:B------:R0:W-:Y:S01]  /*6700*/  STL [R1+0xa0], R8 ;  /* 0x0000a00801007387 */ /* 0x0001e20000100800 */
[----:B------:R-:W-:-:S04]  /*6710*/  IMAD.MOV.U32 R227, RZ, RZ, R8 ;  /* 0x000000ffffe37224 */ /* 0x000fc800078e0008 */
[-C--:B------:R-:W-:Y:S02]  /*6720*/  IMAD R4, R4, R227.reuse, RZ ;  /* 0x000000e304047224 */ /* 0x080fe400078e02ff */
[C---:B------:R-:W-:Y:S01]  /*6730*/  IMAD.WIDE.U32 R20, R226.reuse, R227, R12 ;  /* 0x000000e3e2147225 */ /* 0x040fe200078e000c */
[----:B0-----:R-:W0:Y:S03]  /*6740*/  LDC.64 R8, c[0x0][0x5a8] ;  /* 0x00016a00ff087b82 */ /* 0x001e260000000a00 */
[----:B------:R-:W-:Y:S02]  /*6750*/  IMAD R23, R226, R5, R4 ;  /* 0x00000005e2177224 */ /* 0x000fe400078e0204 */
[----:B-1----:R-:W-:Y:S02]  /*6760*/  IMAD R4, R15, R10, RZ ;  /* 0x0000000a0f047224 */ /* 0x002fe400078e02ff */
[----:B------:R-:W-:Y:S01]  /*6770*/  IMAD.IADD R229, R21, 0x1, R23 ;  /* 0x0000000115e57824 */ /* 0x000fe200078e0217 */
[----:B------:R-:W-:Y:S01]  /*6780*/  STL [R1+0xa4], R23 ;  /* 0x0000a41701007387 */ /* 0x000fe20000100800 */
[----:B------:R-:W-:-:S02]  /*6790*/  IMAD.MOV.U32 R228, RZ, RZ, R20 ;  /* 0x000000ffffe47224 */ /* 0x000fc400078e0014 */
[C---:B------:R-:W-:Y:S01]  /*67a0*/  IMAD R225, R14.reuse, R11, R4 ;  /* 0x0000000b0ee17224 */ /* 0x040fe200078e0204 */
[----:B------:R0:W-:Y:S01]  /*67b0*/  STL.64 [R1+0xa8], R20 ;  /* 0x0000a81401007387 */ /* 0x0001e20000100a00 */
[----:B------:R-:W-:Y:S01]  /*67c0*/  IMAD.WIDE.U32 R4, R14, R10, R228 ;  /* 0x0000000a0e047225 */ /* 0x000fe200078e00e4 */
[----:B------:R-:W-:Y:S02]  /*67d0*/  ISETP.GT.AND P3, PT, R3, 0x1, PT ;  /* 0x000000010300780c */ /* 0x000fe40003f64270 */
[----:B------:R1:W-:Y:S01]  /*67e0*/  STL [R1+0xc0], R225 ;  /* 0x0000c0e101007387 */ /* 0x0003e20000100800 */
[----:B------:R-:W-:Y:S01]  /*67f0*/  IMAD.IADD R5, R5, 0x1, R225 ;  /* 0x0000000105057824 */ /* 0x000fe200078e02e1 */
[----:B0-----:R-:W-:-:S04]  /*6800*/  LEA R20, P2, R4, R8, 0x1 ;  /* 0x0000000804147211 */ /* 0x001fc800078408ff */
[----:B------:R-:W-:-:S05]  /*6810*/  LEA.HI.X R21, R4, R9, R5, 0x1, P2 ;  /* 0x0000000904157211 */ /* 0x000fca00010f0c05 */
[----:B------:R-:W3:Y:S01]  /*6820*/  @P1 LDG.E.LTC128B.U16 R17, desc[UR6][R20.64] ;  /* 0x0000000614111981 */ /* 0x000ee2000c1e1520 */
[C---:B------:R-:W-:Y:S01]  /*6830*/  LEA R4, P2, R18.reuse, UR4, 0x1 ;  /* 0x0000000412047c11 */ /* 0x040fe2000f8408ff */
[----:B------:R-:W-:Y:S03]  /*6840*/  BSSY B1, `(.L_x_31) ;  /* 0x0000011000017945 */ /* 0x000fe60003800000 */
[----:B------:R-:W-:Y:S01]  /*6850*/  LEA.HI.X R5, R18, UR5, R22, 0x1, P2 ;  /* 0x0000000512057c11 */ /* 0x000fe200090f0c16 */
[----:B------:R-:W-:-:S04]  /*6860*/  IMAD.WIDE.U32 R18, R14, R10, R12 ;  /* 0x0000000a0e127225 */ /* 0x000fc800078e000c */
[----:B------:R-:W-:Y:S02]  /*6870*/  IMAD.IADD R19, R225, 0x1, R19 ;  /* 0x00000001e1137824 */ /* 0x000fe400078e0213 */
[----:B------:R-:W-:-:S04]  /*6880*/  IMAD.WIDE.U32 R18, R226, R227, R18 ;  /* 0x000000e3e2127225 */ /* 0x000fc800078e0012 */
[----:B------:R-:W-:Y:S02]  /*6890*/  IMAD.IADD R19, R23, 0x1, R19 ;  /* 0x0000000117137824 */ /* 0x000fe400078e0213 */
[----:B---3--:R-:W-:-:S05]  /*68a0*/  HADD2.F32 R20, -RZ, R17.H0_H0 ;  /* 0x20000011ff147230 */ /* 0x008fca0000004100 */
[----:B------:R-:W-:-:S04]  /*68b0*/  FMUL R20, R20, R16 ;  /* 0x0000001014147220 */ /* 0x000fc80000400000 */
[----:B--2---:R-:W-:Y:S01]  /*68c0*/  FFMA R22, R224, R2, R20 ;  /* 0x00000002e0167223 */ /* 0x004fe20000000014 */
[----:B------:R-:W-:-:S04]  /*68d0*/  LEA R20, P2, R18, R8, 0x1 ;  /* 0x0000000812147211 */ /* 0x000fc800078408ff */
[----:B------:R-:W-:Y:S02]  /*68e0*/  LEA.HI.X R21, R18, R9, R19, 0x1, P2 ;  /* 0x0000000912157211 */ /* 0x000fe400010f0c13 */
[----:B------:R-:W-:Y:S02]  /*68f0*/  ISETP.GT.AND P2, PT, R0, RZ, P3 ;  /* 0x000000ff0000720c */ /* 0x000fe40001f44270 */
[----:B------:R-:W-:-:S05]  /*6900*/  F2FP.F16.F32.PACK_AB R18, RZ, R22 ;  /* 0x00000016ff12723e */ /* 0x000fca00000000ff */
[----:B------:R1:W-:Y:S06]  /*6910*/  @P1 STG.E.U16 desc[UR6][R4.64], R18 ;  /* 0x0000001204001986 */ /* 0x0003ec000c101506 */
[----:B------:R-:W-:Y:S05]  /*6920*/  @!P2 BRA `(.L_x_32) ;  /* 0x000000000008a947 */ /* 0x000fea0003800000 */
[----:B------:R-:W-:Y:S02]  /*6930*/  ULDC.64 UR4, c[0x0][0x208] ;  /* 0x0000820000047ab9 */ /* 0x000fe40000000a00 */
[----:B------:R0:W5:Y:S03]  /*6940*/  LDG.E.LTC128B.U16 R17, desc[UR4][R20.64+0x2] ;  /* 0x0000020414117981 */ /* 0x000166000c1e1520 */
.L_x_32:
[----:B------:R-:W-:Y:S05]  /*6950*/  BSYNC B1 ;  /* 0x0000000000017941 */ /* 0x000fea0003800000 */
.L_x_31:
[----:B------:R-:W2:Y:S01]  /*6960*/  LDL.LU R19, [R1+0x84] ;  /* 0x0000840001137983 */ /* 0x000ea20000300800 */
[----:B-1---5:R-:W-:-:S03]  /*6970*/  HADD2.F32 R18, -RZ, R17.H0_H0 ;  /* 0x20000011ff127230 */ /* 0x022fc60000004100 */
[----:B------:R-:W-:Y:S02]  /*6980*/  STL [R1+0xf0], R26 ;  /* 0x0000f01a01007387 */ /* 0x000fe40000100800 */
[----:B------:R-:W-:Y:S02]  /*6990*/  FMUL R18, R18, R16 ;  /* 0x0000001012127220 */ /* 0x000fe40000400000 */
[----:B------:R1:W-:Y:S04]  /*69a0*/  STL [R1+0xec], R25 ;  /* 0x0000ec1901007387 */ /* 0x0003e80000100800 */
[----:B-1----:R-:W3:Y:S04]  /*69b0*/  LDL R25, [R1+0xa0] ;  /* 0x0000a00001197983 */ /* 0x002ee80000100800 */
[----:B------:R1:W-:Y:S04]  /*69c0*/  STL [R1+0xe8], R24 ;  /* 0x0000e81801007387 */ /* 0x0003e80000100800 */
[----:B-1----:R-:W3:Y:S04]  /*69d0*/  LDL R24, [R1+0xb4] ;  /* 0x0000b40001187983 */ /* 0x002ee80000100800 */
[----:B------:R0:W-:Y:S04]  /*69e0*/  STL [R1+0xe4], R21 ;  /* 0x0000e41501007387 */ /* 0x0001e80000100800 */
[----:B0-----:R-:W4:Y:S04]  /*69f0*/  LDL.LU R21, [R1+0x88] ;  /* 0x0000880001157983 */ /* 0x001f280000300800 */
[----:B------:R-:W-:Y:S04]  /*6a00*/  STL [R1+0xe0], R20 ;  /* 0x0000e01401007387 */ /* 0x000fe80000100800 */
[----:B------:R-:W-:Y:S01]  /*6a10*/  STL [R1+0xdc], R3 ;  /* 0x0000dc0301007387 */ /* 0x000fe20000100800 */
[----:B--2---:R-:W-:-:S03]  /*6a20*/  FFMA R224, R19, R2, R18 ;  /* 0x0000000213e07223 */ /* 0x004fc60000000012 */
[----:B------:R-:W2:Y:S01]  /*6a30*/  LDL.64 R18, [R1+0xa8] ;  /* 0x0000a80001127983 */ /* 0x000ea20000100a00 */
[C---:B------:R-:W-:Y:S01]  /*6a40*/  SHF.L.U64.HI R23, R10.reuse, 0x3, R11 ;  /* 0x000000030a177819 */ /* 0x040fe2000001020b */
[----:B------:R-:W-:Y:S01]  /*6a50*/  IMAD.SHL.U32 R22, R10, 0x8, RZ ;  /* 0x000000080a167824 */ /* 0x000fe200078e00ff */
[----:B------:R-:W-:Y:S01]  /*6a60*/  ISETP.GT.AND P1, PT, R0, 0x8, P0 ;  /* 0x000000080000780c */ /* 0x000fe20000724270 */
[----:B------:R-:W-:Y:S01]  /*6a70*/  ULDC.64 UR4, c[0x0][0x208] ;  /* 0x0000820000047ab9 */ /* 0x000fe20000000a00 */
[----:B------:R-:W-:Y:S01]  /*6a80*/  F2FP.F16.F32.PACK_AB R224, RZ, R224 ;  /* 0x000000e0ffe0723e */ /* 0x000fe200000000ff */
[----:B------:R-:W-:-:S04]  /*6a90*/  IMAD.WIDE.U32 R226, R14, R10, R22 ;  /* 0x0000000a0ee27225 */ /* 0x000fc800078e0016 */
[----:B------:R-:W-:Y:S01]  /*6aa0*/  IMAD.IADD R26, R225, 0x1, R227 ;  /* 0x00000001e11a7824 */ /* 0x000fe200078e02e3 */
[----:B------:R0:W-:Y:S04]  /*6ab0*/  @P2 STG.E.U16 desc[UR4][R4.64+0x2], R224 ;  /* 0x000002e004002986 */ /* 0x0001e8000c101504 */
[----:B------:R1:W-:Y:S01]  /*6ac0*/  STL [R1+0x80], R26 ;  /* 0x0000801a01007387 */ /* 0x0003e20000100800 */
[----:B--2---:R-:W-:-:S05]  /*6ad0*/  IADD3 R19, P4, R18, R226, RZ ;  /* 0x000000e212137210 */ /* 0x004fca0007f9e0ff */
[----:B------:R-:W-:Y:S01]  /*6ae0*/  IMAD.X R225, R26, 0x1, R229, P4 ;  /* 0x000000011ae17824 */ /* 0x000fe200020e06e5 */
[----:B------:R-:W-:-:S04]  /*6af0*/  LEA R18, P4, R19, R8, 0x1 ;  /* 0x0000000813127211 */ /* 0x000fc800078808ff */
[----:B------:R-:W-:-:S05]  /*6b00*/  LEA.HI.X R19, R19, R9, R225, 0x1, P4 ;  /* 0x0000000913137211 */ /* 0x000fca00020f0ce1 */
[----:B------:R-:W2:Y:S04]  /*6b10*/  @P1 LDG.E.LTC128B.U16 R17, desc[UR4][R18.64] ;  /* 0x0000000412111981 */ /* 0x000ea8000c1e1520 */
[----:B------:R-:W4:Y:S01]  /*6b20*/  LDL R19, [R1+0xa4] ;  /* 0x0000a40001137983 */ /* 0x000f220000100800 */
[----:B0-----:R-:W-:-:S05]  /*6b30*/  IADD3 R224, P2, R12, R226, RZ ;  /* 0x000000e20ce07210 */ /* 0x001fca0007f5e0ff */
[----:B------:R-:W-:Y:S02]  /*6b40*/  IMAD.X R225, R13, 0x1, R26, P2 ;  /* 0x000000010de17824 */ /* 0x000fe400010e061a */
[----:B-1----:R0:W5:Y:S01]  /*6b50*/  LDL.LU R26, [R1+0xf0] ;  /* 0x0000f000011a7983 */ /* 0x0021620000300800 */
[----:B---3--:R-:W-:-:S03]  /*6b60*/  IMAD.WIDE.U32 R224, R24, R25, R224 ;  /* 0x0000001918e07225 */ /* 0x008fc600078e00e0 */
[----:B------:R0:W5:Y:S04]  /*6b70*/  LDL.LU R25, [R1+0xec] ;  /* 0x0000ec0001197983 */ /* 0x0001680000300800 */
[----:B------:R0:W5:Y:S01]  /*6b80*/  LDL.LU R24, [R1+0xe8] ;  /* 0x0000e80001187983 */ /* 0x0001620000300800 */
[----:B--2---:R-:W-:-:S05]  /*6b90*/  HADD2.F32 R18, -RZ, R17.H0_H0 ;  /* 0x20000011ff127230 */ /* 0x004fca0000004100 */
[----:B------:R-:W-:-:S04]  /*6ba0*/  FMUL R18, R18, R16 ;  /* 0x0000001012127220 */ /* 0x000fc80000400000 */
[----:B----4-:R-:W-:Y:S01]  /*6bb0*/  FFMA R21, R21, R2, R18 ;  /* 0x0000000215157223 */ /* 0x010fe20000000012 */
[----:B------:R-:W-:Y:S01]  /*6bc0*/  IMAD.IADD R19, R19, 0x1, R225 ;  /* 0x0000000113137824 */ /* 0x000fe200078e02e1 */
[----:B------:R-:W-:Y:S01]  /*6bd0*/  LEA R18, P2, R224, R8, 0x1 ;  /* 0x00000008e0127211 */ /* 0x000fe200078408ff */
[----:B------:R-:W-:-:S03]  /*6be0*/  IMAD.SHL.U32 R225, R6, 0x10, RZ ;  /* 0x0000001006e17824 */ /* 0x000fc600078e00ff */
[----:B------:R-:W-:Y:S02]  /*6bf0*/  LEA.HI.X R19, R224, R9, R19, 0x1, P2 ;  /* 0x00000009e0137211 */ /* 0x000fe400010f0c13 */
[----:B------:R-:W-:Y:S02]  /*6c00*/  F2FP.F16.F32.PACK_AB R224, RZ, R21 ;  /* 0x00000015ffe0723e */ /* 0x000fe400000000ff */
[----:B------:R0:W5:Y:S02]  /*6c10*/  LDL.LU R21, [R1+0xe4] ;  /* 0x0000e40001157983 */ /* 0x0001640000300800 */
[----:B------:R-:W-:Y:S02]  /*6c20*/  PRMT R20, R224, 0x7610, R20 ;  /* 0x00007610e0147816 */ /* 0x000fe40000000014 */
[----:B------:R1:W-:Y:S01]  /*6c30*/  STL [R1+0xd4], R225 ;  /* 0x0000d4e101007387 */ /* 0x0003e20000100800 */
[----:B------:R-:W-:Y:S02]  /*6c40*/  IADD3 R224, P4, R225, R4, RZ ;  /* 0x00000004e1e07210 */ /* 0x000fe40007f9e0ff */
[----:B------:R-:W-:-:S02]  /*6c50*/  PRMT R3, R20, 0x7610, R3 ;  /* 0x0000761014037816 */ /* 0x000fc40000000003 */
[----:B-1----:R-:W-:-:S05]  /*6c60*/  SHF.L.U64.HI R225, R6, 0x4, R7 ;  /* 0x0000000406e17819 */ /* 0x002fca0000010207 */
[----:B------:R1:W-:Y:S04]  /*6c70*/  STL [R1+0xc8], R225 ;  /* 0x0000c8e101007387 */ /* 0x0003e80000100800 */
[----:B------:R0:W5:Y:S01]  /*6c80*/  LDL.LU R20, [R1+0xe0] ;  /* 0x0000e00001147983 */ /* 0x0001620000300800 */
[----:B-1----:R-:W-:-:S05]  /*6c90*/  IMAD.X R225, R225, 0x1, R5, P4 ;  /* 0x00000001e1e17824 */ /* 0x002fca00020e0605 */
[----:B------:R1:W-:Y:S04]  /*6ca0*/  @P1 STG.E.U16 desc[UR4][R224.64], R3 ;  /* 0x00000003e0001986 */ /* 0x0003e8000c101504 */
[----:B-1----:R0:W5:Y:S01]  /*6cb0*/  LDL.LU R3, [R1+0xdc] ;  /* 0x0000dc0001037983 */ /* 0x0021620000300800 */
[----:B------:R-:W-:Y:S01]  /*6cc0*/  ISETP.GT.AND P2, PT, R0, 0x8, P3 ;  /* 0x000000080000780c */ /* 0x000fe20001f44270 */
[----:B------:R-:W-:-:S12]  /*6cd0*/  BSSY B1, `(.L_x_33) ;  /* 0x0000004000017945 */ /* 0x000fd80003800000 */
[----:B0-----:R-:W-:Y:S05]  /*6ce0*/  @!P2 BRA `(.L_x_34) ;  /* 0x000000000008a947 */ /* 0x001fea0003800000 */
[----:B------:R-:W-:Y:S02]  /*6cf0*/  ULDC.64 UR4, c[0x0][0x208] ;  /* 0x0000820000047ab9 */ /* 0x000fe40000000a00 */
[----:B------:R0:W5:Y:S03]  /*6d00*/  LDG.E.LTC128B.U16 R17, desc[UR4][R18.64+0x2] ;  /* 0x0000020412117981 */ /* 0x000166000c1e1520 */
.L_x_34:
[----:B------:R-:W-:Y:S05]  /*6d10*/  BSYNC B1 ;  /* 0x0000000000017941 */ /* 0x000fea0003800000 */
.L_x_33:
[----:B------:R-:W-:Y:S04]  /*6d20*/  STL [R1+0xec], R8 ;  /* 0x0000ec0801007387 */ /* 0x000fe80000100800 */
[----:B------:R1:W-:Y:S04]  /*6d30*/  STL [R1+0xe8], R7 ;  /* 0x0000e80701007387 */ /* 0x0003e80000100800 */
[----:B-1----:R-:W2:Y:S01]  /*6d40*/  LDL.LU R7, [R1+0x8c] ;  /* 0x00008c0001077983 */ /* 0x002ea20000300800 */
[----:B-----5:R-:W-:-:S03]  /*6d50*/  HADD2.F32 R8, -RZ, R17.H0_H0 ;  /* 0x20000011ff087230 */ /* 0x020fc60000004100 */
[----:B------:R1:W-:Y:S02]  /*6d60*/  STL [R1+0xe4], R6 ;  /* 0x0000e40601007387 */ /* 0x0003e40000100800 */
[----:B------:R-:W-:Y:S02]  /*6d70*/  FMUL R8, R8, R16 ;  /* 0x0000001008087220 */ /* 0x000fe40000400000 */
[----:B------:R3:W-:Y:S04]  /*6d80*/  STL [R1+0xe0], R5 ;  /* 0x0000e00501007387 */ /* 0x0007e80000100800 */
[----:B------:R4:W-:Y:S01]  /*6d90*/  STL [R1+0xdc], R4 ;  /* 0x0000dc0401007387 */ /* 0x0009e20000100800 */
[----:B------:R-:W-:Y:S01]  /*6da0*/  ULDC.64 UR4, c[0x0][0x208] ;  /* 0x0000820000047ab9 */ /* 0x000fe20000000a00 */
[----:B--2---:R-:W-:-:S02]  /*6db0*/  FFMA R7, R7, R2, R8 ;  /* 0x0000000207077223 */ /* 0x004fc40000000008 */
[----:B------:R2:W5:Y:S01]  /*6dc0*/  LDL.LU R8, [R1+0xec] ;  /* 0x0000ec0001087983 */ /* 0x0005620000300800 */
[----:B------:R-:W-:Y:S02]  /*6dd0*/  ISETP.GT.AND P1, PT, R3, 0x8, PT ;  /* 0x000000080300780c */ /* 0x000fe40003f24270 */
[----:B-1----:R-:W-:Y:S02]  /*6de0*/  F2FP.F16.F32.PACK_AB R6, RZ, R7 ;  /* 0x00000007ff06723e */ /* 0x002fe400000000ff */
[----:B------:R2:W5:Y:S02]  /*6df0*/  LDL.LU R7, [R1+0xe8] ;  /* 0x0000e80001077983 */ /* 0x0005640000300800 */
[----:B---3--:R-:W-:Y:S02]  /*6e00*/  PRMT R5, R6, 0x7610, R5 ;  /* 0x0000761006057816 */ /* 0x008fe40000000005 */
[----:B------:R2:W5:Y:S01]  /*6e10*/  LDL.LU R6, [R1+0xe4] ;  /* 0x0000e40001067983 */ /* 0x0005620000300800 */
[----:B------:R-:W-:-:S02]  /*6e20*/  ISETP.GT.AND P4, PT, R0, RZ, P1 ;  /* 0x000000ff0000720c */ /* 0x000fc40000f84270 */
[----:B----4-:R-:W-:Y:S02]  /*6e30*/  PRMT R4, R5, 0x7610, R4 ;  /* 0x0000761005047816 */ /* 0x010fe40000000004 */
[----:B------:R2:W5:Y:S04]  /*6e40*/  LDL.LU R5, [R1+0xe0] ;  /* 0x0000e00001057983 */ /* 0x0005680000300800 */
[----:B------:R1:W-:Y:S04]  /*6e50*/  @P2 STG.E.U16 desc[UR4][R224.64+0x2], R4 ;  /* 0x00000204e0002986 */ /* 0x0003e8000c101504 */
[----:B-1----:R2:W5:Y:S01]  /*6e60*/  LDL.LU R4, [R1+0xdc] ;  /* 0x0000dc0001047983 */ /* 0x0025620000300800 */
[----:B------:R-:W-:Y:S04]  /*6e70*/  BSSY B1, `(.L_x_35) ;  /* 0x0000004000017945 */ /* 0x000fe80003800000 */
[----:B------:R-:W-:Y:S05]  /*6e80*/  @!P4 BRA `(.L_x_36) ;  /* 0x000000000008c947 */ /* 0x000fea0003800000 */
[----:B------:R-:W-:Y:S02]  /*6e90*/  ULDC.64 UR4, c[0x0][0x208] ;  /* 0x0000820000047ab9 */ /* 0x000fe40000000a00 */
[----:B------:R1:W5:Y:S03]  /*6ea0*/  LDG.E.LTC128B.U16 R17, desc[UR4][R20.64+0x10] ;  /* 0x0000100414117981 */ /* 0x000366000c1e1520 */
.L_x_36:
[----:B------:R-:W-:Y:S05]  /*6eb0*/  BSYNC B1 ;  /* 0x0000000000017941 */ /* 0x000fea0003800000 */
.L_x_35:
[----:B------:R-:W-:Y:S04]  /*6ec0*/  STL [R1+0xec], R10 ;  /* 0x0000ec0a01007387 */ /* 0x000fe80000100800 */
[----:B------:R3:W-:Y:S04]  /*6ed0*/  STL [R1+0xe8], R9 ;  /* 0x0000e80901007387 */ /* 0x0007e80000100800 */
[----:B---3--:R-:W3:Y:S01]  /*6ee0*/  LDL.LU R9, [R1+0x90] ;  /* 0x0000900001097983 */ /* 0x008ee20000300800 */
[----:B-----5:R-:W-:-:S03]  /*6ef0*/  HADD2.F32 R10, -RZ, R17.H0_H0 ;  /* 0x20000011ff0a7230 */ /* 0x020fc60000004100 */
[----:B------:R4:W-:Y:S02]  /*6f00*/  STL [R1+0xe4], R8 ;  /* 0x0000e40801007387 */ /* 0x0009e40000100800 */
[----:B------:R-:W-:Y:S02]  /*6f10*/  FMUL R10, R10, R16 ;  /* 0x000000100a0a7220 */ /* 0x000fe40000400000 */
[----:B------:R0:W-:Y:S04]  /*6f20*/  STL [R1+0xe0], R7 ;  /* 0x0000e00701007387 */ /* 0x0001e80000100800 */
[----:B------:R2:W-:Y:S01]  /*6f30*/  STL [R1+0xdc], R6 ;  /* 0x0000dc0601007387 */ /* 0x0005e20000100800 */
[----:B------:R-:W-:Y:S01]  /*6f40*/  ULDC.64 UR4, c[0x0][0x208] ;  /* 0x0000820000047ab9 */ /* 0x000fe20000000a00 */
[----:B---3--:R-:W-:-:S02]  /*6f50*/  FFMA R9, R9, R2, R10 ;  /* 0x0000000209097223 */ /* 0x008fc4000000000a */
[----:B------:R3:W5:Y:S01]  /*6f60*/  LDL.LU R10, [R1+0xec] ;  /* 0x0000ec00010a7983 */ /* 0x0007620000300800 */
[----:B------:R-:W-:Y:S02]  /*6f70*/  ISETP.GT.AND P2, PT, R3, 0x9, PT ;  /* 0x000000090300780c */ /* 0x000fe40003f44270 */
[----:B----4-:R-:W-:Y:S02]  /*6f80*/  F2FP.F16.F32.PACK_AB R8, RZ, R9 ;  /* 0x00000009ff08723e */ /* 0x010fe400000000ff */
[----:B------:R3:W5:Y:S02]  /*6f90*/  LDL.LU R9, [R1+0xe8] ;  /* 0x0000e80001097983 */ /* 0x0007640000300800 */
[----:B0-----:R-:W-:Y:S02]  /*6fa0*/  PRMT R7, R8, 0x7610, R7 ;  /* 0x0000761008077816 */ /* 0x001fe40000000007 */
[----:B------:R3:W5:Y:S01]  /*6fb0*/  LDL.LU R8, [R1+0xe4] ;  /* 0x0000e40001087983 */ /* 0x0007620000300800 */
[----:B------:R-:W-:-:S02]  /*6fc0*/  ISETP.GT.AND P5, PT, R0, RZ, P2 ;  /* 0x000000ff0000720c */ /* 0x000fc400017a4270 */
[----:B--2---:R-:W-:Y:S02]  /*6fd0*/  PRMT R6, R7, 0x7610, R6 ;  /* 0x0000761007067816 */ /* 0x004fe40000000006 */
[----:B------:R3:W5:Y:S04]  /*6fe0*/  LDL.LU R7, [R1+0xe0] ;  /* 0x0000e00001077983 */ /* 0x0007680000300800 */
[----:B------:R0:W-:Y:S04]  /*6ff0*/  @P4 STG.E.U16 desc[UR4][R4.64+0x10], R6 ;  /* 0x0000100604004986 */ /* 0x0001e8000c101504 */
[----:B0-----:R3:W5:Y:S01]  /*7000*/  LDL.LU R6, [R1+0xdc] ;  /* 0x0000dc0001067983 */ /* 0x0017620000300800 */
[----:B------:R-:W-:Y:S04]  /*7010*/  BSSY B1, `(.L_x_37) ;  /* 0x0000004000017945 */ /* 0x000fe80003800000 */
[----:B------:R-:W-:Y:S05]  /*7020*/  @!P5 BRA `(.L_x_38) ;  /* 0x000000000008d947 */ /* 0x000fea0003800000 */
[----:B------:R-:W-:Y:S02]  /*7030*/  ULDC.64 UR4, c[0x0][0x208] ;  /* 0x0000820000047ab9 */ /* 0x000fe40000000a00 */
[----:B------:R0:W5:Y:S03]  /*7040*/  LDG.E.LTC128B.U16 R17, desc[UR4][R20.64+0x12] ;  /* 0x0000120414117981 */ /* 0x000166000c1e1520 */
.L_x_38:
[----:B------:R-:W-:Y:S05]  /*7050*/  BSYNC B1 ;  /* 0x0000000000017941 */ /* 0x000fea0003800000 */
.L_x_37:
[----:B-----5:R-:W-:Y:S04]  /*7060*/  STL [R1+0xec], R9 ;  /* 0x0000ec0901007387 */ /* 0x020fe80000100800 */
[----:B------:R2:W-:Y:S04]  /*7070*/  STL [R1+0xe8], R8 ;  /* 0x0000e80801007387 */ /* 0x0005e80000100800 */
[----:B--2---:R-:W2:Y:S01]  /*7080*/  LDL.LU R8, [R1+0x94] ;  /* 0x0000940001087983 */ /* 0x004ea20000300800 */
[----:B------:R-:W-:-:S03]  /*7090*/  HADD2.F32 R9, -RZ, R17.H0_H0 ;  /* 0x20000011ff097230 */ /* 0x000fc60000004100 */
[----:B------:R4:W-:Y:S02]  /*70a0*/  STL [R1+0xe4], R7 ;  /* 0x0000e40701007387 */ /* 0x0009e40000100800 */
[----:B------:R-:W-:Y:S02]  /*70b0*/  FMUL R9, R9, R16 ;  /* 0x0000001009097220 */ /* 0x000fe40000400000 */
[----:B------:R1:W-:Y:S04]  /*70c0*/  STL [R1+0xe0], R6 ;  /* 0x0000e00601007387 */ /* 0x0003e80000100800 */
[----:B------:R3:W-:Y:S01]  /*70d0*/  STL [R1+0xdc], R3 ;  /* 0x0000dc0301007387 */ /* 0x0007e20000100800 */
[----:B------:R-:W-:Y:S01]  /*70e0*/  ULDC.64 UR4, c[0x0][0x208] ;  /* 0x0000820000047ab9 */ /* 0x000fe20000000a00 */
[----:B--2---:R-:W-:-:S02]  /*70f0*/  FFMA R8, R8, R2, R9 ;  /* 0x0000000208087223 */ /* 0x004fc40000000009 */
[----:B------:R2:W5:Y:S03]  /*7100*/  LDL.LU R9, [R1+0xec] ;  /* 0x0000ec0001097983 */ /* 0x0005660000300800 */
[----:B----4-:R-:W-:Y:S02]  /*7110*/  F2FP.F16.F32.PACK_AB R7, RZ, R8 ;  /* 0x00000008ff07723e */ /* 0x010fe400000000ff */
[----:B------:R2:W5:Y:S02]  /*7120*/  LDL.LU R8, [R1+0xe8] ;  /* 0x0000e80001087983 */ /* 0x0005640000300800 */
[----:B-1----:R-:W-:Y:S02]  /*7130*/  PRMT R6, R7, 0x7610, R6 ;  /* 0x0000761007067816 */ /* 0x002fe40000000006 */
[----:B------:R2:W5:Y:S01]  /*7140*/  LDL.LU R7, [R1+0xe4] ;  /* 0x0000e40001077983 */ /* 0x0005620000300800 */
[----:B------:R-:W-:-:S02]  /*7150*/  ISETP.GT.AND P4, PT, R0, 0x8, P1 ;  /* 0x000000080000780c */ /* 0x000fc40000f84270 */
[----:B---3--:R-:W-:Y:S02]  /*7160*/  PRMT R3, R6, 0x7610, R3 ;  /* 0x0000761006037816 */ /* 0x008fe40000000003 */
[----:B------:R2:W5:Y:S04]  /*7170*/  LDL.LU R6, [R1+0xe0] ;  /* 0x0000e00001067983 */ /* 0x0005680000300800 */
[----:B------:R1:W-:Y:S04]  /*7180*/  @P5 STG.E.U16 desc[UR4][R4.64+0x12], R3 ;  /* 0x0000120304005986 */ /* 0x0003e8000c101504 */
[----:B-1----:R2:W5:Y:S01]  /*7190*/  LDL.LU R3, [R1+0xdc] ;  /* 0x0000dc0001037983 */ /* 0x0025620000300800 */
[----:B------:R-:W-:Y:S04]  /*71a0*/  BSSY B1, `(.L_x_39) ;  /* 0x0000004000017945 */ /* 0x000fe80003800000 */
[----:B------:R-:W-:Y:S05]  /*71b0*/  @!P4 BRA `(.L_x_40) ;  /* 0x000000000008c947 */ /* 0x000fea0003800000 */
[----:B------:R-:W-:Y:S02]  /*71c0*/  ULDC.64 UR4, c[0x0][0x208] ;  /* 0x0000820000047ab9 */ /* 0x000fe40000000a00 */
[----:B------:R1:W5:Y:S03]  /*71d0*/  LDG.E.LTC128B.U16 R17, desc[UR4][R18.64+0x10] ;  /* 0x0000100412117981 */ /* 0x000366000c1e1520 */
.L_x_40:
[----:B------:R-:W-:Y:S05]  /*71e0*/  BSYNC B1 ;  /* 0x0000000000017941 */ /* 0x000fea0003800000 */
.L_x_39:
[----:B-----5:R-:W-:Y:S04]  /*71f0*/  STL [R1+0xec], R7 ;  /* 0x0000ec0701007387 */ /* 0x020fe80000100800 */
[----:B------:R3:W-:Y:S04]  /*7200*/  STL [R1+0xe8], R6 ;  /* 0x0000e80601007387 */ /* 0x0007e80000100800 */
[----:B---3--:R-:W3:Y:S01]  /*7210*/  LDL.LU R6, [R1+0x98] ;  /* 0x0000980001067983 */ /* 0x008ee20000300800 */
[----:B------:R-:W-:-:S03]  /*7220*/  HADD2.F32 R7, -RZ, R17.H0_H0 ;  /* 0x20000011ff077230 */ /* 0x000fc60000004100 */
[----:B------:R4:W-:Y:S02]  /*7230*/  STL [R1+0xe4], R5 ;  /* 0x0000e40501007387 */ /* 0x0009e40000100800 */
[----:B------:R-:W-:Y:S02]  /*7240*/  FMUL R7, R7, R16 ;  /* 0x0000001007077220 */ /* 0x000fe40000400000 */
[----:B------:R0:W-:Y:S04]  /*7250*/  STL [R1+0xe0], R4 ;  /* 0x0000e00401007387 */ /* 0x0001e80000100800 */
[----:B------:R2:W-:Y:S01]  /*7260*/  STL [R1+0xdc], R3 ;  /* 0x0000dc0301007387 */ /* 0x0005e20000100800 */
[----:B------:R-:W-:Y:S01]  /*7270*/  ULDC.64 UR4, c[0x0][0x208] ;  /* 0x0000820000047ab9 */ /* 0x000fe20000000a00 */
[----:B---3--:R-:W-:-:S02]  /*7280*/  FFMA R6, R6, R2, R7 ;  /* 0x0000000206067223 */ /* 0x008fc40000000007 */
[----:B------:R3:W5:Y:S03]  /*7290*/  LDL.LU R7, [R1+0xec] ;  /* 0x0000ec0001077983 */ /* 0x0007660000300800 */
[----:B----4-:R-:W-:Y:S02]  /*72a0*/  F2FP.F16.F32.PACK_AB R5, RZ, R6 ;  /* 0x00000006ff05723e */ /* 0x010fe400000000ff */
[----:B------:R3:W5:Y:S02]  /*72b0*/  LDL.LU R6, [R1+0xe8] ;  /* 0x0000e80001067983 */ /* 0x0007640000300800 */
[----:B0-----:R-:W-:Y:S02]  /*72c0*/  PRMT R4, R5, 0x7610, R4 ;  /* 0x0000761005047816 */ /* 0x001fe40000000004 */
[----:B------:R3:W5:Y:S01]  /*72d0*/  LDL.LU R5, [R1+0xe4] ;  /* 0x0000e40001057983 */ /* 0x0007620000300800 */
[----:B------:R-:W-:-:S02]  /*72e0*/  ISETP.GT.AND P5, PT, R0, 0x8, P2 ;  /* 0x000000080000780c */ /* 0x000fc400017a4270 */
        /* <DEDUP_REMOVED lines=8> */
.L_x_42:
[----:B------:R-:W-:Y:S05]  /*7370*/  BSYNC B1 ;  /* 0x0000000000017941 */ /* 0x000fea0003800000 */
.L_x_41:
[----:B------:R0:W-:Y:S04]  /*7380*/  STL.64 [R1+0xe8], R18 ;  /* 0x0000e81201007387 */ /* 0x0001e80000100a00 */
[----:B01----:R-:W2:Y:S04]  /*7390*/  LDL.LU R18, [R1+0x9c] ;  /* 0x00009c0001127983 */ /* 0x003ea80000300800 */
[----:B------:R-:W4:Y:S01]  /*73a0*/  LDL.LU R19, [R1+0x80] ;  /* 0x0000800001137983 */ /* 0x000f220000300800 */
[----:B-----5:R-:W-:-:S03]  /*73b0*/  HADD2.F32 R15, -RZ, R17.H0_H0 ;  /* 0x20000011ff0f7230 */ /* 0x020fc60000004100 */
[----:B------:R0:W-:Y:S02]  /*73c0*/  STL.64 [R1+0xe0], R4 ;  /* 0x0000e00401007387 */ /* 0x0001e40000100a00 */
[----:B------:R-:W-:Y:S02]  /*73d0*/  FMUL R15, R15, R16 ;  /* 0x000000100f0f7220 */ /* 0x000fe40000400000 */
[----:B------:R1:W-:Y:S01]  /*73e0*/  STL [R1+0xdc], R3 ;  /* 0x0000dc0301007387 */ /* 0x0003e20000100800 */
[----:B----4-:R-:W-:Y:S02]  /*73f0*/  IMAD.MOV.U32 R227, RZ, RZ, R19 ;  /* 0x000000ffffe37224 */ /* 0x010fe400078e0013 */
[----:B--2---:R-:W-:Y:S01]  /*7400*/  FFMA R15, R18, R2, R15 ;  /* 0x00000002120f7223 */ /* 0x004fe2000000000f */
[----:B------:R-:W-:Y:S01]  /*7410*/  ULDC.64 UR4, c[0x0][0x208] ;  /* 0x0000820000047ab9 */ /* 0x000fe20000000a00 */
[----:B0-----:R-:W-:Y:S01]  /*7420*/  IMAD R4, R11, 0x78, RZ ;  /* 0x000000780b047824 */ /* 0x001fe200078e02ff */
[----:B------:R-:W-:Y:S01]  /*7430*/  ISETP.GT.AND P4, PT, R0, 0x80, P0 ;  /* 0x000000800000780c */ /* 0x000fe20000784270 */
[----:B------:R-:W-:Y:S01]  /*7440*/  IMAD.WIDE.U32 R18, R10, 0x78, R226 ;  /* 0x000000780a127825 */ /* 0x000fe200078e00e2 */
[----:B-1----:R-:W2:Y:S01]  /*7450*/  LDL R3, [R1+0xa0] ;  /* 0x0000a00001037983 */ /* 0x002ea20000100800 */
[----:B------:R-:W-:-:S03]  /*7460*/  F2FP.F16.F32.PACK_AB R15, RZ, R15 ;  /* 0x0000000fff0f723e */ /* 0x000fc600000000ff */
[----:B------:R-:W4:Y:S01]  /*7470*/  LDL.64 R226, [R1+0xa8] ;  /* 0x0000a80001e27983 */ /* 0x000f220000100a00 */
[----:B------:R-:W-:-:S03]  /*7480*/  IMAD.IADD R5, R19, 0x1, R4 ;  /* 0x0000000113057824 */ /* 0x000fc600078e0204 */
[----:B------:R-:W-:Y:S04]  /*7490*/  @P5 STG.E.U16 desc[UR4][R224.64+0x12], R15 ;  /* 0x0000120fe0005986 */ /* 0x000fe8000c101504 */
[----:B------:R0:W-:Y:S01]  /*74a0*/  STL.64 [R1+0x80], R18 ;  /* 0x0000801201007387 */ /* 0x0001e20000100a00 */
[----:B----4-:R-:W-:-:S03]  /*74b0*/  IADD3 R11, P5, R226, R18, RZ ;  /* 0x00000012e20b7210 */ /* 0x010fc60007fbe0ff */
[----:B0-----:R-:W5:Y:S02]  /*74c0*/  LDL.LU.64 R18, [R1+0xe8] ;  /* 0x0000e80001127983 */ /* 0x001f640000300a00 */
[----:B------:R-:W-:Y:S01]  /*74d0*/  IMAD.X R15, R5, 0x1, R229, P5 ;  /* 0x00000001050f7824 */ /* 0x000fe200028e06e5 */
[C---:B------:R-:W-:Y:S01]  /*74e0*/  LEA R226, P5, R11.reuse, R8, 0x1 ;  /* 0x000000080be27211 */ /* 0x040fe200078a08ff */
[----:B------:R0:W-:Y:S03]  /*74f0*/  STL [R1+0x90], R5 ;  /* 0x0000900501007387 */ /* 0x0001e60000100800 */
[----:B------:R-:W-:Y:S02]  /*7500*/  LEA.HI.X R227, R11, R9, R15, 0x1, P5 ;  /* 0x000000090be37211 */ /* 0x000fe400028f0c0f */
[----:B------:R-:W4:Y:S04]  /*7510*/  LDL R11, [R1+0xa4] ;  /* 0x0000a400010b7983 */ /* 0x000f280000100800 */
[----:B------:R1:W3:Y:S02]  /*7520*/  @P4 LDG.E.LTC128B.U16 R17, desc[UR4][R226.64] ;  /* 0x00000004e2114981 */ /* 0x0002e4000c1e1520 */
[----:B-1----:R-:W-:-:S04]  /*7530*/  IMAD.WIDE.U32 R226, R10, 0x78, R22 ;  /* 0x000000780ae27825 */ /* 0x002fc800078e0016 */
[----:B------:R-:W-:Y:S01]  /*7540*/  IMAD.IADD R227, R4, 0x1, R227 ;  /* 0x0000000104e37824 */ /* 0x000fe200078e02e3 */
[----:B------:R-:W-:-:S05]  /*7550*/  IADD3 R4, P5, R22, R226, RZ ;  /* 0x000000e216047210 */ /* 0x000fca0007fbe0ff */
[----:B0-----:R-:W-:Y:S02]  /*7560*/  IMAD.X R5, R227, 0x1, R23, P5 ;  /* 0x00000001e3057824 */ /* 0x001fe400028e0617 */
[----:B------:R-:W-:-:S04]  /*7570*/  IMAD.WIDE.U32 R226, R14, R10, R226 ;  /* 0x0000000a0ee27225 */ /* 0x000fc800078e00e2 */
[----:B------:R-:W-:Y:S02]  /*7580*/  IMAD.WIDE.U32 R14, R14, R10, R4 ;  /* 0x0000000a0e0e7225 */ /* 0x000fe400078e0004 */
[----:B------:R0:W5:Y:S04]  /*7590*/  LDL.LU.64 R4, [R1+0xe0] ;  /* 0x0000e00001047983 */ /* 0x0001680000300a00 */
[----:B------:R-:W2:Y:S04]  /*75a0*/  LDL R10, [R1+0xc0] ;  /* 0x0000c000010a7983 */ /* 0x000ea80000100800 */
[----:B------:R1:W-:Y:S02]  /*75b0*/  STL.64 [R1+0x88], R14 ;  /* 0x0000880e01007387 */ /* 0x0003e40000100a00 */
[----:B-1----:R-:W-:-:S02]  /*75c0*/  IADD3 R14, P5, R12, R226, RZ ;  /* 0x000000e20c0e7210 */ /* 0x002fc40007fbe0ff */
[----:B------:R-:W4:Y:S02]  /*75d0*/  LDL R226, [R1+0xb4] ;  /* 0x0000b40001e27983 */ /* 0x000f240000100800 */
[----:B--2---:R-:W-:Y:S02]  /*75e0*/  IADD3.X R15, R13, R10, R227, P5, !PT ;  /* 0x0000000a0d0f7210 */ /* 0x004fe40002ffe4e3 */
[----:B------:R-:W2:Y:S01]  /*75f0*/  LDL.LU R227, [R1+0x60] ;  /* 0x0000600001e37983 */ /* 0x000ea20000300800 */
[----:B---3--:R-:W-:-:S05]  /*7600*/  HADD2.F32 R10, -RZ, R17.H0_H0 ;  /* 0x20000011ff0a7230 */ /* 0x008fca0000004100 */
[----:B------:R-:W-:Y:S01]  /*7610*/  FMUL R10, R10, R16 ;  /* 0x000000100a0a7220 */ /* 0x000fe20000400000 */
[----:B----4-:R-:W-:Y:S02]  /*7620*/  IMAD.WIDE.U32 R14, R226, R3, R14 ;  /* 0x00000003e20e7225 */ /* 0x010fe400078e000e */
[----:B------:R0:W5:Y:S02]  /*7630*/  LDL.LU R3, [R1+0xdc] ;  /* 0x0000dc0001037983 */ /* 0x0001640000300800 */
[----:B------:R-:W-:Y:S02]  /*7640*/  IMAD.IADD R11, R11, 0x1, R15 ;  /* 0x000000010b0b7824 */ /* 0x000fe400078e020f */
[----:B------:R-:W-:-:S05]  /*7650*/  IMAD R15, R7, 0xf0, RZ ;  /* 0x000000f0070f7824 */ /* 0x000fca00078e02ff */
[----:B------:R1:W-:Y:S01]  /*7660*/  STL [R1+0x94], R15 ;  /* 0x0000940f01007387 */ /* 0x0003e20000100800 */
[----:B------:R-:W-:Y:S01]  /*7670*/  BSSY B1, `(.L_x_43) ;  /* 0x000000e000017945 */ /* 0x000fe20003800000 */
[----:B--2---:R-:W-:Y:S01]  /*7680*/  FFMA R226, R227, R2, R10 ;  /* 0x00000002e3e27223 */ /* 0x004fe2000000000a */
[----:B------:R-:W-:-:S04]  /*7690*/  LEA R10, P5, R14, R8, 0x1 ;  /* 0x000000080e0a7211 */ /* 0x000fc800078a08ff */
[----:B------:R-:W-:Y:S02]  /*76a0*/  LEA.HI.X R11, R14, R9, R11, 0x1, P5 ;  /* 0x000000090e0b7211 */ /* 0x000fe400028f0c0b */
[----:B------:R-:W-:Y:S02]  /*76b0*/  ISETP.GT.AND P5, PT, R0, 0x80, P3 ;  /* 0x000000800000780c */ /* 0x000fe40001fa4270 */
[----:B------:R-:W-:Y:S01]  /*76c0*/  F2FP.F16.F32.PACK_AB R14, RZ, R226 ;  /* 0x000000e2ff0e723e */ /* 0x000fe200000000ff */
[----:B------:R-:W-:-:S03]  /*76d0*/  IMAD.WIDE.U32 R226, R6, 0xf0, R224 ;  /* 0x000000f006e27825 */ /* 0x000fc600078e00e0 */
[----:B------:R-:W-:Y:S01]  /*76e0*/  PRMT R7, R14, 0x7610, R7 ;  /* 0x000076100e077816 */ /* 0x000fe20000000007 */
[----:B-1----:R-:W-:Y:S02]  /*76f0*/  IMAD.IADD R15, R227, 0x1, R15 ;  /* 0x00000001e30f7824 */ /* 0x002fe400078e020f */
[----:B------:R-:W-:-:S05]  /*7700*/  @P4 IMAD.MOV.U32 R14, RZ, RZ, R226 ;  /* 0x000000ffff0e4224 */ /* 0x000fca00078e00e2 */
[----:B------:R0:W-:Y:S01]  /*7710*/  @P4 STG.E.U16 desc[UR4][R14.64], R7 ;  /* 0x000000070e004986 */ /* 0x0001e2000c101504 */
[----:B------:R-:W-:Y:S05]  /*7720*/  @!P5 BRA `(.L_x_44) ;  /* 0x000000000008d947 */ /* 0x000fea0003800000 */
[----:B------:R-:W-:Y:S02]  /*7730*/  ULDC.64 UR4, c[0x0][0x208] ;  /* 0x0000820000047ab9 */ /* 0x000fe40000000a00 */
[----:B------:R1:W5:Y:S03]  /*7740*/  LDG.E.LTC128B.U16 R17, desc[UR4][R10.64+0x2] ;  /* 0x000002040a117981 */ /* 0x000366000c1e1520 */
.L_x_44:
[----:B------:R-:W-:Y:S05]  /*7750*/  BSYNC B1 ;  /* 0x0000000000017941 */ /* 0x000fea0003800000 */
.L_x_43:
[----:B------:R2:W-:Y:S04]  /*7760*/  STL.64 [R1+0xf8], R20 ;  /* 0x0000f81401007387 */ /* 0x0005e80000100a00 */
[----:B--2---:R-:W2:Y:S04]  /*7770*/  LDL.LU.64 R20, [R1+0x88] ;  /* 0x0000880001147983 */ /* 0x004ea80000300a00 */
[----:B-----5:R3:W-:Y:S04]  /*7780*/  STL.64 [R1+0xf0], R18 ;  /* 0x0000f01201007387 */ /* 0x0207e80000100a00 */
[----:B---3--:R-:W3:Y:S01]  /*7790*/  LDL.LU R19, [R1+0x64] ;  /* 0x0000640001137983 */ /* 0x008ee20000300800 */
[----:B0-----:R-:W-:-:S03]  /*77a0*/  HADD2.F32 R7, -RZ, R17.H0_H0 ;  /* 0x20000011ff077230 */ /* 0x001fc60000004100 */
[----:B------:R1:W-:Y:S02]  /*77b0*/  STL.64 [R1+0xe8], R10 ;  /* 0x0000e80a01007387 */ /* 0x0003e40000100a00 */
[----:B------:R-:W-:Y:S02]  /*77c0*/  FMUL R7, R7, R16 ;  /* 0x0000001007077220 */ /* 0x000fe40000400000 */
[----:B-1----:R-:W4:Y:S04]  /*77d0*/  LDL.LU.64 R10, [R1+0x80] ;  /* 0x00008000010a7983 */ /* 0x002f280000300a00 */
[----:B------:R0:W-:Y:S04]  /*77e0*/  STL.64 [R1+0xe0], R4 ;  /* 0x0000e00401007387 */ /* 0x0001e80000100a00 */
[----:B0-----:R-:W4:Y:S01]  /*77f0*/  LDL.LU.64 R4, [R1+0xa8] ;  /* 0x0000a80001047983 */ /* 0x001f220000300a00 */
[----:B------:R-:W-:Y:S01]  /*7800*/  ULDC.64 UR4, c[0x0][0x208] ;  /* 0x0000820000047ab9 */ /* 0x000fe20000000a00 */
[----:B--2---:R-:W-:Y:S01]  /*7810*/  IADD3 R18, P4, R12, R20, RZ ;  /* 0x000000140c127210 */ /* 0x004fe20007f9e0ff */
[----:B---3--:R-:W-:-:S02]  /*7820*/  FFMA R7, R19, R2, R7 ;  /* 0x0000000213077223 */ /* 0x008fc40000000007 */
[----:B------:R-:W2:Y:S01]  /*7830*/  LDL.LU R19, [R1+0xc0] ;  /* 0x0000c00001137983 */ /* 0x000ea20000300800 */
[----:B------:R-:W-:Y:S02]  /*7840*/  @P5 IMAD.MOV.U32 R12, RZ, RZ, R226 ;  /* 0x000000ffff0c5224 */ /* 0x000fe400078e00e2 */
[----:B------:R-:W-:Y:S02]  /*7850*/  F2FP.F16.F32.PACK_AB R7, RZ, R7 ;  /* 0x00000007ff07723e */ /* 0x000fe400000000ff */
[----:B--2---:R-:W-:Y:S01]  /*7860*/  IADD3.X R19, R13, R19, R21, P4, !PT ;  /* 0x000000130d137210 */ /* 0x004fe200027fe415 */
[----:B------:R-:W-:Y:S01]  /*7870*/  @P5 IMAD.MOV.U32 R13, RZ, RZ, R15 ;  /* 0x000000ffff0d5224 */ /* 0x000fe200078e000f */
[----:B------:R0:W5:Y:S04]  /*7880*/  LDL.LU.64 R20, [R1+0xf8] ;  /* 0x0000f80001147983 */ /* 0x0001680000300a00 */
[----:B------:R1:W-:Y:S04]  /*7890*/  STL.64 [R1+0x60], R18 ;  /* 0x0000601201007387 */ /* 0x0003e80000100a00 */
[----:B------:R2:W-:Y:S04]  /*78a0*/  @P5 STG.E.U16 desc[UR4][R12.64+0x2], R7 ;  /* 0x000002070c005986 */ /* 0x0005e8000c101504 */
[----:B-1----:R0:W5:Y:S04]  /*78b0*/  LDL.LU.64 R18, [R1+0xf0] ;  /* 0x0000f00001127983 */ /* 0x0021680000300a00 */
[----:B--2---:R-:W2:Y:S01]  /*78c0*/  LDL.LU R13, [R1+0x90] ;  /* 0x00009000010d7983 */ /* 0x004ea20000300800 */
[----:B----4-:R-:W-:-:S03]  /*78d0*/  IADD3 R7, P4, P5, R4, R10, R22 ;  /* 0x0000000a04077210 */ /* 0x010fc60007d9e016 */
[----:B------:R0:W5:Y:S04]  /*78e0*/  LDL.LU.64 R10, [R1+0xe8] ;  /* 0x0000e800010a7983 */ /* 0x0001680000300a00 */
[----:B------:R0:W5:Y:S01]  /*78f0*/  LDL.LU.64 R4, [R1+0xe0] ;  /* 0x0000e00001047983 */ /* 0x0001620000300a00 */
[----:B------:R-:W-:Y:S01]  /*7900*/  ISETP.GT.AND P0, PT, R0, 0x88, P0 ;  /* 0x000000880000780c */ /* 0x000fe20000704270 */
[----:B------:R-:W-:Y:S01]  /*7910*/  BSSY B1, `(.L_x_45) ;  /* 0x0000008000017945 */ /* 0x000fe20003800000 */
[----:B--2---:R-:W-:Y:S02]  /*7920*/  IADD3.X R22, R229, R13, R23, P4, P5 ;  /* 0x0000000de5167210 */ /* 0x004fe400027ea417 */
[----:B------:R-:W-:-:S04]  /*7930*/  LEA R12, P4, R7, R8, 0x1 ;  /* 0x00000008070c7211 */ /* 0x000fc800078808ff */
[----:B------:R-:W-:Y:S02]  /*7940*/  LEA.HI.X R13, R7, R9, R22, 0x1, P4 ;  /* 0x00000009070d7211 */ /* 0x000fe400020f0c16 */
[----:B------:R-:W-:-:S03]  /*7950*/  PRMT R7, R17, 0x7610, R7 ;  /* 0x0000761011077816 */ /* 0x000fc60000000007 */
[----:B0-----:R-:W-:Y:S05]  /*7960*/  @!P0 BRA `(.L_x_46) ;  /* 0x0000000000088947 */ /* 0x001fea0003800000 */
[----:B------:R-:W-:Y:S02]  /*7970*/  ULDC.64 UR4, c[0x0][0x208] ;  /* 0x0000820000047ab9 */ /* 0x000fe40000000a00 */
[----:B------:R0:W5:Y:S03]  /*7980*/  LDG.E.LTC128B.U16 R7, desc[UR4][R12.64] ;  /* 0x000000040c077981 */ /* 0x000166000c1e1520 */
.L_x_46:
[----:B------:R-:W-:Y:S05]  /*7990*/  BSYNC B1 ;  /* 0x0000000000017941 */ /* 0x000fea0003800000 */
.L_x_45:
[----:B-----5:R1:W-:Y:S04]  /*79a0*/  STL.64 [R1+0xe0], R4 ;  /* 0x0000e00401007387 */ /* 0x0203e80000100a00 */
[----:B-1----:R-:W2:Y:S04]  /*79b0*/  LDL.LU.64 R4, [R1+0x60] ;  /* 0x0000600001047983 */ /* 0x002ea80000300a00 */
[----:B------:R-:W2:Y:S04]  /*79c0*/  LDL.LU R23, [R1+0xa0] ;  /* 0x0000a00001177983 */ /* 0x000ea80000300800 */
[----:B------:R-:W2:Y:S04]  /*79d0*/  LDL.LU R22, [R1+0xb4] ;  /* 0x0000b40001167983 */ /* 0x000ea80000300800 */
[----:B------:R-:W3:Y:S04]  /*79e0*/  LDL.LU R17, [R1+0x68] ;  /* 0x0000680001117983 */ /* 0x000ee80000300800 */
[----:B------:R1:W-:Y:S04]  /*79f0*/  STL [R1+0xdc], R3 ;  /* 0x0000dc0301007387 */ /* 0x0003e80000100800 */
[----:B-1----:R-:W4:Y:S01]  /*7a00*/  LDL.LU R3, [R1+0xa4] ;  /* 0x0000a40001037983 */ /* 0x002f220000300800 */
[----:B0-----:R-:W-:-:S02]  /*7a10*/  HADD2.F32 R12, -RZ, R7.H0_H0 ;  /* 0x20000007ff0c7230 */ /* 0x001fc40000004100 */
[----:B------:R-:W-:-:S03]  /*7a20*/  IMAD.SHL.U32 R13, R6, 0x10, RZ ;  /* 0x00000010060d7824 */ /* 0x000fc600078e00ff */
[----:B------:R-:W-:Y:S01]  /*7a30*/  FMUL R12, R12, R16 ;  /* 0x000000100c0c7220 */ /* 0x000fe20000400000 */
[----:B--2---:R-:W-:Y:S02]  /*7a40*/  IMAD.WIDE.U32 R22, R22, R23, R4 ;  /* 0x0000001716167225 */ /* 0x004fe400078e0004 */
[----:B------:R0:W5:Y:S02]  /*7a50*/  LDL.LU.64 R4, [R1+0xe0] ;  /* 0x0000e00001047983 */ /* 0x0001640000300a00 */
[----:B---3--:R-:W-:Y:S01]  /*7a60*/  FFMA R17, R17, R2, R12 ;  /* 0x0000000211117223 */ /* 0x008fe2000000000c */
[----:B------:R-:W-:Y:S02]  /*7a70*/  IADD3 R12, P4, R13, R226, RZ ;  /* 0x000000e20d0c7210 */ /* 0x000fe40007f9e0ff */
[----:B------:R-:W2:Y:S01]  /*7a80*/  LDL R13, [R1+0xc8] ;  /* 0x0000c800010d7983 */ /* 0x000ea20000100800 */
[----:B----4-:R-:W-:-:S03]  /*7a90*/  IMAD.IADD R23, R3, 0x1, R23 ;  /* 0x0000000103177824 */ /* 0x010fc600078e0217 */
[----:B------:R0:W5:Y:S01]  /*7aa0*/  LDL.LU R3, [R1+0xdc] ;  /* 0x0000dc0001037983 */ /* 0x0001620000300800 */
[----:B------:R-:W-:Y:S01]  /*7ab0*/  ISETP.GT.AND P3, PT, R0, 0x88, P3 ;  /* 0x000000880000780c */ /* 0x000fe20001f64270 */
[----:B------:R-:W-:Y:S01]  /*7ac0*/  ULDC.64 UR4, c[0x0][0x208] ;  /* 0x0000820000047ab9 */ /* 0x000fe20000000a00 */
[----:B------:R-:W-:Y:S01]  /*7ad0*/  F2FP.F16.F32.PACK_AB R17, RZ, R17 ;  /* 0x00000011ff11723e */ /* 0x000fe200000000ff */
[----:B------:R-:W-:Y:S01]  /*7ae0*/  BSSY B1, `(.L_x_47) ;  /* 0x0000008000017945 */ /* 0x000fe20003800000 */
[----:B------:R-:W-:-:S04]  /*7af0*/  LEA R8, P5, R22, R8, 0x1 ;  /* 0x0000000816087211 */ /* 0x000fc800078a08ff */
[----:B------:R-:W-:Y:S01]  /*7b00*/  LEA.HI.X R9, R22, R9, R23, 0x1, P5 ;  /* 0x0000000916097211 */ /* 0x000fe200028f0c17 */
[----:B--2---:R-:W-:-:S05]  /*7b10*/  IMAD.X R13, R15, 0x1, R13, P4 ;  /* 0x000000010f0d7824 */ /* 0x004fca00020e060d */
[----:B------:R0:W-:Y:S01]  /*7b20*/  @P0 STG.E.U16 desc[UR4][R12.64], R17 ;  /* 0x000000110c000986 */ /* 0x0001e2000c101504 */
[----:B------:R-:W-:Y:S05]  /*7b30*/  @!P3 BRA `(.L_x_48) ;  /* 0x000000000008b947 */ /* 0x000fea0003800000 */
[----:B------:R-:W-:Y:S02]  /*7b40*/  ULDC.64 UR4, c[0x0][0x208] ;  /* 0x0000820000047ab9 */ /* 0x000fe40000000a00 */
[----:B------:R1:W5:Y:S03]  /*7b50*/  LDG.E.LTC128B.U16 R7, desc[UR4][R8.64+0x2] ;  /* 0x0000020408077981 */ /* 0x000366000c1e1520 */
.L_x_48:
[----:B------:R-:W-:Y:S05]  /*7b60*/  BSYNC B1 ;  /* 0x0000000000017941 */ /* 0x000fea0003800000 */
.L_x_47:
[----:B------:R-:W2:Y:S01]  /*7b70*/  LDL.LU R22, [R1+0x6c] ;  /* 0x00006c0001167983 */ /* 0x000ea20000300800 */
[----:B0----5:R-:W-:Y:S01]  /*7b80*/  HADD2.F32 R17, -RZ, R7.H0_H0 ;  /* 0x20000007ff117230 */ /* 0x021fe20000004100 */
[----:B------:R-:W-:Y:S01]  /*7b90*/  ISETP.GT.AND P0, PT, R0, 0x80, P1 ;  /* 0x000000800000780c */ /* 0x000fe20000f04270 */
[----:B------:R-:W-:Y:S01]  /*7ba0*/  ULDC.64 UR4, c[0x0][0x208] ;  /* 0x0000820000047ab9 */ /* 0x000fe20000000a00 */
[----:B------:R-:W-:Y:S02]  /*7bb0*/  BSSY B1, `(.L_x_49) ;  /* 0x0000008000017945 */ /* 0x000fe40003800000 */
[----:B------:R-:W-:-:S04]  /*7bc0*/  FMUL R17, R17, R16 ;  /* 0x0000001011117220 */ /* 0x000fc80000400000 */
[----:B--2---:R-:W-:-:S05]  /*7bd0*/  FFMA R17, R22, R2, R17 ;  /* 0x0000000216117223 */ /* 0x004fca0000000011 */
[----:B------:R-:W-:-:S05]  /*7be0*/  F2FP.F16.F32.PACK_AB R17, RZ, R17 ;  /* 0x00000011ff11723e */ /* 0x000fca00000000ff */
[----:B------:R0:W-:Y:S01]  /*7bf0*/  @P3 STG.E.U16 desc[UR4][R12.64+0x2], R17 ;  /* 0x000002110c003986 */ /* 0x0001e2000c101504 */
[----:B------:R-:W-:Y:S05]  /*7c00*/  @!P0 BRA `(.L_x_50) ;  /* 0x0000000000088947 */ /* 0x000fea0003800000 */
[----:B------:R-:W-:Y:S02]  /*7c10*/  ULDC.64 UR4, c[0x0][0x208] ;  /* 0x0000820000047ab9 */ /* 0x000fe40000000a00 */
[----:B------:R2:W5:Y:S03]  /*7c20*/  LDG.E.LTC128B.U16 R7, desc[UR4][R10.64+0x10] ;  /* 0x000010040a077981 */ /* 0x000566000c1e1520 */
.L_x_50:
[----:B------:R-:W-:Y:S05]  /*7c30*/  BSYNC B1 ;  /* 0x0000000000017941 */ /* 0x000fea0003800000 */
.L_x_49:
[----:B------:R-:W3:Y:S01]  /*7c40*/  LDL.LU R22, [R1+0x70] ;  /* 0x0000700001167983 */ /* 0x000ee20000300800 */
[----:B0----5:R-:W-:Y:S01]  /*7c50*/  HADD2.F32 R17, -RZ, R7.H0_H0 ;  /* 0x20000007ff117230 */ /* 0x021fe20000004100 */
[----:B------:R-:W-:Y:S01]  /*7c60*/  ISETP.GT.AND P3, PT, R0, 0x80, P2 ;  /* 0x000000800000780c */ /* 0x000fe20001764270 */
[----:B------:R-:W-:Y:S01]  /*7c70*/  @P0 IMAD.MOV.U32 R23, RZ, RZ, R15 ;  /* 0x000000ffff170224 */ /* 0x000fe200078e000f */
[----:B------:R-:W-:Y:S01]  /*7c80*/  ULDC.64 UR4, c[0x0][0x208] ;  /* 0x0000820000047ab9 */ /* 0x000fe20000000a00 */
[----:B------:R-:W-:Y:S01]  /*7c90*/  BSSY B1, `(.L_x_51) ;  /* 0x0000009000017945 */ /* 0x000fe20003800000 */
[----:B------:R-:W-:-:S04]  /*7ca0*/  FMUL R17, R17, R16 ;  /* 0x0000001011117220 */ /* 0x000fc80000400000 */
[----:B---3--:R-:W-:Y:S01]  /*7cb0*/  FFMA R17, R22, R2, R17 ;  /* 0x0000000216117223 */ /* 0x008fe20000000011 */
[----:B------:R-:W-:-:S04]  /*7cc0*/  @P0 IMAD.MOV.U32 R22, RZ, RZ, R226 ;  /* 0x000000ffff160224 */ /* 0x000fc800078e00e2 */
[----:B------:R-:W-:-:S05]  /*7cd0*/  F2FP.F16.F32.PACK_AB R17, RZ, R17 ;  /* 0x00000011ff11723e */ /* 0x000fca00000000ff */
[----:B------:R0:W-:Y:S01]  /*7ce0*/  @P0 STG.E.U16 desc[UR4][R22.64+0x10], R17 ;  /* 0x0000101116000986 */ /* 0x0001e2000c101504 */
[----:B------:R-:W-:Y:S05]  /*7cf0*/  @!P3 BRA `(.L_x_52) ;  /* 0x000000000008b947 */ /* 0x000fea0003800000 */
[----:B------:R-:W-:Y:S02]  /*7d00*/  ULDC.64 UR4, c[0x0][0x208] ;  /* 0x0000820000047ab9 */ /* 0x000fe40000000a00 */
[----:B------:R3:W5:Y:S03]  /*7d10*/  LDG.E.LTC128B.U16 R7, desc[UR4][R10.64+0x12] ;  /* 0x000012040a077981 */ /* 0x000766000c1e1520 */
.L_x_52:
[----:B------:R-:W-:Y:S05]  /*7d20*/  BSYNC B1 ;  /* 0x0000000000017941 */ /* 0x000fea0003800000 */
.L_x_51:
[----:B0-----:R-:W4:Y:S01]  /*7d30*/  LDL.LU R22, [R1+0x74] ;  /* 0x0000740001167983 */ /* 0x001f220000300800 */
[----:B-----5:R-:W-:Y:S01]  /*7d40*/  HADD2.F32 R14, -RZ, R7.H0_H0 ;  /* 0x20000007ff0e7230 */ /* 0x020fe20000004100 */
[----:B------:R-:W-:Y:S01]  /*7d50*/  ISETP.GT.AND P1, PT, R0, 0x88, P1 ;  /* 0x000000880000780c */ /* 0x000fe20000f24270 */
[----:B------:R-:W-:Y:S01]  /*7d60*/  ULDC.64 UR4, c[0x0][0x208] ;  /* 0x0000820000047ab9 */ /* 0x000fe20000000a00 */
[----:B------:R-:W-:Y:S02]  /*7d70*/  BSSY B1, `(.L_x_53) ;  /* 0x000000a000017945 */ /* 0x000fe40003800000 */
[----:B------:R-:W-:-:S04]  /*7d80*/  FMUL R14, R14, R16 ;  /* 0x000000100e0e7220 */ /* 0x000fc80000400000 */
[----:B----4-:R-:W-:-:S05]  /*7d90*/  FFMA R14, R22, R2, R14 ;  /* 0x00000002160e7223 */ /* 0x010fca000000000e */
[----:B------:R-:W-:-:S04]  /*7da0*/  F2FP.F16.F32.PACK_AB R14, RZ, R14 ;  /* 0x0000000eff0e723e */ /* 0x000fc800000000ff */
[----:B------:R-:W-:Y:S01]  /*7db0*/  PRMT R17, R14, 0x7610, R17 ;  /* 0x000076100e117816 */ /* 0x000fe20000000011 */
[----:B------:R-:W-:-:S05]  /*7dc0*/  @P3 IMAD.MOV.U32 R14, RZ, RZ, R226 ;  /* 0x000000ffff0e3224 */ /* 0x000fca00078e00e2 */
[----:B------:R0:W-:Y:S01]  /*7dd0*/  @P3 STG.E.U16 desc[UR4][R14.64+0x12], R17 ;  /* 0x000012110e003986 */ /* 0x0001e2000c101504 */
[----:B------:R-:W-:Y:S05]  /*7de0*/  @!P1 BRA `(.L_x_54) ;  /* 0x0000000000089947 */ /* 0x000fea0003800000 */
[----:B------:R-:W-:Y:S02]  /*7df0*/  ULDC.64 UR4, c[0x0][0x208] ;  /* 0x0000820000047ab9 */ /* 0x000fe40000000a00 */
[----:B------:R4:W5:Y:S03]  /*7e00*/  LDG.E.LTC128B.U16 R7, desc[UR4][R8.64+0x10] ;  /* 0x0000100408077981 */ /* 0x000966000c1e1520 */
.L_x_54:
[----:B------:R-:W-:Y:S05]  /*7e10*/  BSYNC B1 ;  /* 0x0000000000017941 */ /* 0x000fea0003800000 */
.L_x_53:
[----:B0-----:R-:W2:Y:S01]  /*7e20*/  LDL.LU R15, [R1+0x78] ;  /* 0x00007800010f7983 */ /* 0x001ea20000300800 */
[----:B-----5:R-:W-:Y:S01]  /*7e30*/  HADD2.F32 R14, -RZ, R7.H0_H0 ;  /* 0x20000007ff0e7230 */ /* 0x020fe20000004100 */
        /* <DEDUP_REMOVED lines=10> */
.L_x_56:
[----:B------:R-:W-:Y:S05]  /*7ee0*/  BSYNC B1 ;  /* 0x0000000000017941 */ /* 0x000fea0003800000 */
.L_x_55:
[----:B------:R-:W3:Y:S01]  /*7ef0*/  LDL.LU R15, [R1+0x7c] ;  /* 0x00007c00010f7983 */ /* 0x000ee20000300800 */
[----:B0----5:R-:W-:Y:S01]  /*7f00*/  HADD2.F32 R14, -RZ, R7.H0_H0 ;  /* 0x20000007ff0e7230 */ /* 0x021fe20000004100 */
[----:B------:R-:W-:Y:S01]  /*7f10*/  ISETP.GT.AND P3, PT, R3, 0x10, PT ;  /* 0x000000100300780c */ /* 0x000fe20003f64270 */
[----:B------:R-:W-:Y:S01]  /*7f20*/  ULDC.64 UR4, c[0x0][0x208] ;  /* 0x0000820000047ab9 */ /* 0x000fe20000000a00 */
[----:B------:R-:W-:Y:S02]  /*7f30*/  BSSY B1, `(.L_x_57) ;  /* 0x0000009000017945 */ /* 0x000fe40003800000 */
[----:B------:R-:W-:Y:S01]  /*7f40*/  FMUL R14, R14, R16 ;  /* 0x000000100e0e7220 */ /* 0x000fe20000400000 */
[----:B------:R-:W-:-:S03]  /*7f50*/  ISETP.GT.AND P0, PT, R0, RZ, P3 ;  /* 0x000000ff0000720c */ /* 0x000fc60001f04270 */
[----:B---3--:R-:W-:-:S05]  /*7f60*/  FFMA R14, R15, R2, R14 ;  /* 0x000000020f0e7223 */ /* 0x008fca000000000e */
[----:B------:R-:W-:-:S05]  /*7f70*/  F2FP.F16.F32.PACK_AB R14, RZ, R14 ;  /* 0x0000000eff0e723e */ /* 0x000fca00000000ff */
[----:B------:R0:W-:Y:S01]  /*7f80*/  @P2 STG.E.U16 desc[UR4][R12.64+0x12], R14 ;  /* 0x0000120e0c002986 */ /* 0x0001e2000c101504 */
[----:B------:R-:W-:Y:S05]  /*7f90*/  @!P0 BRA `(.L_x_58) ;  /* 0x0000000000088947 */ /* 0x000fea0003800000 */
[----:B------:R-:W-:Y:S02]  /*7fa0*/  ULDC.64 UR4, c[0x0][0x208] ;  /* 0x0000820000047ab9 */ /* 0x000fe40000000a00 */
[----:B------:R3:W5:Y:S03]  /*7fb0*/  LDG.E.LTC128B.U16 R7, desc[UR4][R20.64+0x20] ;  /* 0x0000200414077981 */ /* 0x000766000c1e1520 */
.L_x_58:
[----:B------:R-:W-:Y:S05]  /*7fc0*/  BSYNC B1 ;  /* 0x0000000000017941 */ /* 0x000fea0003800000 */
.L_x_57:
[----:B0-----:R-:W2:Y:S01]  /*7fd0*/  LDL.LU R13, [R1+0x40] ;  /* 0x00004000010d7983 */ /* 0x001ea20000300800 */
[----:B-----5:R-:W-:Y:S01]  /*7fe0*/  HADD2.F32 R12, -RZ, R7.H0_H0 ;  /* 0x20000007ff0c7230 */ /* 0x020fe20000004100 */
[----:B------:R-:W-:Y:S01]  /*7ff0*/  ISETP.GT.AND P2, PT, R3, 0x11, PT ;  /* 0x000000110300780c */ /* 0x000fe20003f44270 */
[----:B------:R-:W-:Y:S01]  /*8000*/  ULDC.64 UR4, c[0x0][0x208] ;  /* 0x0000820000047ab9 */ /* 0x000fe20000000a00 */
[----:B------:R-:W-:Y:S02]  /*8010*/  BSSY B1, `(.L_x_59) ;  /* 0x0000009000017945 */ /* 0x000fe40003800000 */
[----:B------:R-:W-:Y:S01]  /*8020*/  FMUL R12, R12, R16 ;  /* 0x000000100c0c7220 */ /* 0x000fe20000400000 */
[----:B------:R-:W-:-:S03]  /*8030*/  ISETP.GT.AND P1, PT, R0, RZ, P2 ;  /* 0x000000ff0000720c */ /* 0x000fc60001724270 */
[----:B--2---:R-:W-:-:S05]  /*8040*/  FFMA R12, R13, R2, R12 ;  /* 0x000000020d0c7223 */ /* 0x004fca000000000c */
[----:B------:R-:W-:-:S05]  /*8050*/  F2FP.F16.F32.PACK_AB R12, RZ, R12 ;  /* 0x0000000cff0c723e */ /* 0x000fca00000000ff */
[----:B------:R0:W-:Y:S01]  /*8060*/  @P0 STG.E.U16 desc[UR4][R4.64+0x20], R12 ;  /* 0x0000200c04000986 */ /* 0x0001e2000c101504 */
[----:B------:R-:W-:Y:S05]  /*8070*/  @!P1 BRA `(.L_x_60) ;  /* 0x0000000000089947 */ /* 0x000fea0003800000 */
[----:B------:R-:W-:Y:S02]  /*8080*/  ULDC.64 UR4, c[0x0][0x208] ;  /* 0x0000820000047ab9 */ /* 0x000fe40000000a00 */
[----:B------:R2:W5:Y:S03]  /*8090*/  LDG.E.LTC128B.U16 R7, desc[UR4][R20.64+0x22] ;  /* 0x0000220414077981 */ /* 0x000566000c1e1520 */
.L_x_60:
[----:B------:R-:W-:Y:S05]  /*80a0*/  BSYNC B1 ;  /* 0x0000000000017941 */ /* 0x000fea0003800000 */
.L_x_59:
[----:B------:R-:W3:Y:S01]  /*80b0*/  LDL.LU R13, [R1+0x44] ;  /* 0x00004400010d7983 */ /* 0x000ee20000300800 */
[----:B0----5:R-:W-:Y:S01]  /*80c0*/  HADD2.F32 R12, -RZ, R7.H0_H0 ;  /* 0x20000007ff0c7230 */ /* 0x021fe20000004100 */
[----:B------:R-:W-:Y:S01]  /*80d0*/  ISETP.GT.AND P0, PT, R0, 0x8, P3 ;  /* 0x000000080000780c */ /* 0x000fe20001f04270 */
[----:B------:R-:W-:Y:S01]  /*80e0*/  ULDC.64 UR4, c[0x0][0x208] ;  /* 0x0000820000047ab9 */ /* 0x000fe20000000a00 */
[----:B------:R-:W-:Y:S02]  /*80f0*/  BSSY B1, `(.L_x_61) ;  /* 0x0000008000017945 */ /* 0x000fe40003800000 */
[----:B------:R-:W-:-:S04]  /*8100*/  FMUL R12, R12, R16 ;  /* 0x000000100c0c7220 */ /* 0x000fc80000400000 */
[----:B---3--:R-:W-:-:S05]  /*8110*/  FFMA R12, R13, R2, R12 ;  /* 0x000000020d0c7223 */ /* 0x008fca000000000c */
[----:B------:R-:W-:-:S05]  /*8120*/  F2FP.F16.F32.PACK_AB R12, RZ, R12 ;  /* 0x0000000cff0c723e */ /* 0x000fca00000000ff */
[----:B------:R0:W-:Y:S01]  /*8130*/  @P1 STG.E.U16 desc[UR4][R4.64+0x22], R12 ;  /* 0x0000220c04001986 */ /* 0x0001e2000c101504 */
[----:B------:R-:W-:Y:S05]  /*8140*/  @!P0 BRA `(.L_x_62) ;  /* 0x0000000000088947 */ /* 0x000fea0003800000 */
[----:B------:R-:W-:Y:S02]  /*8150*/  ULDC.64 UR4, c[0x0][0x208] ;  /* 0x0000820000047ab9 */ /* 0x000fe40000000a00 */
[----:B------:R3:W5:Y:S03]  /*8160*/  LDG.E.LTC128B.U16 R7, desc[UR4][R18.64+0x20] ;  /* 0x0000200412077981 */ /* 0x000766000c1e1520 */
.L_x_62:
[----:B------:R-:W-:Y:S05]  /*8170*/  BSYNC B1 ;  /* 0x0000000000017941 */ /* 0x000fea0003800000 */
.L_x_61:
[----:B------:R-:W2:Y:S01]  /*8180*/  LDL.LU R13, [R1+0x48] ;  /* 0x00004800010d7983 */ /* 0x000ea20000300800 */
[----:B0----5:R-:W-:Y:S01]  /*8190*/  HADD2.F32 R12, -RZ, R7.H0_H0 ;  /* 0x20000007ff0c7230 */ /* 0x021fe20000004100 */
[----:B------:R-:W-:Y:S01]  /*81a0*/  ISETP.GT.AND P4, PT, R0, 0x8, P2 ;  /* 0x000000080000780c */ /* 0x000fe20001784270 */
[----:B------:R-:W-:Y:S01]  /*81b0*/  ULDC.64 UR4, c[0x0][0x208] ;  /* 0x0000820000047ab9 */ /* 0x000fe20000000a00 */
[----:B------:R-:W-:Y:S02]  /*81c0*/  BSSY B1, `(.L_x_63) ;  /* 0x000000b000017945 */ /* 0x000fe40003800000 */
[----:B------:R-:W-:-:S04]  /*81d0*/  FMUL R12, R12, R16 ;  /* 0x000000100c0c7220 */ /* 0x000fc80000400000 */
[----:B--2---:R-:W-:Y:S01]  /*81e0*/  FFMA R12, R13, R2, R12 ;  /* 0x000000020d0c7223 */ /* 0x004fe2000000000c */
[----:B------:R-:W-:-:S04]  /*81f0*/  IMAD.MOV.U32 R13, RZ, RZ, R225 ;  /* 0x000000ffff0d7224 */ /* 0x000fc800078e00e1 */
[----:B------:R-:W-:-:S04]  /*8200*/  F2FP.F16.F32.PACK_AB R12, RZ, R12 ;  /* 0x0000000cff0c723e */ /* 0x000fc800000000ff */
[----:B------:R-:W-:Y:S01]  /*8210*/  PRMT R14, R12, 0x7610, R14 ;  /* 0x000076100c0e7816 */ /* 0x000fe2000000000e */
[----:B------:R-:W-:-:S05]  /*8220*/  IMAD.MOV.U32 R12, RZ, RZ, R224 ;  /* 0x000000ffff0c7224 */ /* 0x000fca00078e00e0 */
[----:B------:R0:W-:Y:S01]  /*8230*/  @P0 STG.E.U16 desc[UR4][R12.64+0x20], R14 ;  /* 0x0000200e0c000986 */ /* 0x0001e2000c101504 */
[----:B------:R-:W-:Y:S05]  /*8240*/  @!P4 BRA `(.L_x_64) ;  /* 0x000000000008c947 */ /* 0x000fea0003800000 */
[----:B------:R-:W-:Y:S02]  /*8250*/  ULDC.64 UR4, c[0x0][0x208] ;  /* 0x0000820000047ab9 */ /* 0x000fe40000000a00 */
[----:B------:R2:W5:Y:S03]  /*8260*/  LDG.E.LTC128B.U16 R7, desc[UR4][R18.64+0x22] ;  /* 0x0000220412077981 */ /* 0x000566000c1e1520 */
.L_x_64:
[----:B------:R-:W-:Y:S05]  /*8270*/  BSYNC B1 ;  /* 0x0000000000017941 */ /* 0x000fea0003800000 */
.L_x_63:
        /* <DEDUP_REMOVED lines=13> */
.L_x_66:
[----:B------:R-:W-:Y:S05]  /*8350*/  BSYNC B1 ;  /* 0x0000000000017941 */ /* 0x000fea0003800000 */
.L_x_65:
[----:B------:R-:W2:Y:S01]  /*8360*/  LDL.LU R15, [R1+0x50] ;  /* 0x00005000010f7983 */ /* 0x000ea20000300800 */
[----:B0----5:R-:W-:Y:S01]  /*8370*/  HADD2.F32 R14, -RZ, R7.H0_H0 ;  /* 0x20000007ff0e7230 */ /* 0x021fe20000004100 */
        /* <DEDUP_REMOVED lines=11> */
.L_x_68:
[----:B------:R-:W-:Y:S05]  /*8430*/  BSYNC B1 ;  /* 0x0000000000017941 */ /* 0x000fea0003800000 */
.L_x_67:
        /* <DEDUP_REMOVED lines=12> */
.L_x_70:
[----:B------:R-:W-:Y:S05]  /*8500*/  BSYNC B1 ;  /* 0x0000000000017941 */ /* 0x000fea0003800000 */
.L_x_69:
        /* <DEDUP_REMOVED lines=12> */
.L_x_72:
[----:B------:R-:W-:Y:S05]  /*85d0*/  BSYNC B1 ;  /* 0x0000000000017941 */ /* 0x000fea0003800000 */
.L_x_71:
[----:B------:R-:W3:Y:S01]  /*85e0*/  LDL.LU R15, [R1+0x5c] ;  /* 0x00005c00010f7983 */ /* 0x000ee20000300800 */
[----:B0----5:R-:W-:Y:S01]  /*85f0*/  HADD2.F32 R14, -RZ, R7.H0_H0 ;  /* 0x20000007ff0e7230 */ /* 0x021fe20000004100 */
[----:B------:R-:W-:Y:S01]  /*8600*/  ISETP.GT.AND P5, PT, R0, 0x80, P3 ;  /* 0x000000800000780c */ /* 0x000fe20001fa4270 */
[----:B------:R-:W-:Y:S01]  /*8610*/  ULDC.64 UR4, c[0x0][0x208] ;  /* 0x0000820000047ab9 */ /* 0x000fe20000000a00 */
[----:B------:R-:W-:Y:S01]  /*8620*/  BSSY B1, `(.L_x_73) ;  /* 0x0000009000017945 */ /* 0x000fe20003800000 */
[----:B------:R-:W-:Y:S01]  /*8630*/  PRMT R17, R7, 0x7610, R17 ;  /* 0x0000761007117816 */ /* 0x000fe20000000011 */
[----:B------:R-:W-:-:S04]  /*8640*/  FMUL R14, R14, R16 ;  /* 0x000000100e0e7220 */ /* 0x000fc80000400000 */
[----:B---3--:R-:W-:-:S05]  /*8650*/  FFMA R14, R15, R2, R14 ;  /* 0x000000020f0e7223 */ /* 0x008fca000000000e */
[----:B------:R-:W-:-:S05]  /*8660*/  F2FP.F16.F32.PACK_AB R14, RZ, R14 ;  /* 0x0000000eff0e723e */ /* 0x000fca00000000ff */
[----:B------:R0:W-:Y:S01]  /*8670*/  @P4 STG.E.U16 desc[UR4][R12.64+0x32], R14 ;  /* 0x0000320e0c004986 */ /* 0x0001e2000c101504 */
[----:B------:R-:W-:Y:S05]  /*8680*/  @!P5 BRA `(.L_x_74) ;  /* 0x000000000008d947 */ /* 0x000fea0003800000 */
[----:B------:R-:W-:Y:S02]  /*8690*/  ULDC.64 UR4, c[0x0][0x208] ;  /* 0x0000820000047ab9 */ /* 0x000fe40000000a00 */
[----:B------:R3:W5:Y:S03]  /*86a0*/  LDG.E.LTC128B.U16 R17, desc[UR4][R10.64+0x20] ;  /* 0x000020040a117981 */ /* 0x000766000c1e1520 */
.L_x_74:
[----:B------:R-:W-:Y:S05]  /*86b0*/  BSYNC B1 ;  /* 0x0000000000017941 */ /* 0x000fea0003800000 */
.L_x_73:
[----:B0-----:R-:W2:Y:S04]  /*86c0*/  LDL.LU R14, [R1+0x20] ;  /* 0x00002000010e7983 */ /* 0x001ea80000300800 */
[----:B------:R-:W4:Y:S01]  /*86d0*/  LDL.LU R23, [R1+0x94] ;  /* 0x0000940001177983 */ /* 0x000f220000300800 */
[----:B-----5:R-:W-:Y:S01]  /*86e0*/  HADD2.F32 R7, -RZ, R17.H0_H0 ;  /* 0x20000011ff077230 */ /* 0x020fe20000004100 */
[----:B------:R-:W-:Y:S01]  /*86f0*/  ISETP.GT.AND P4, PT, R0, 0x80, P2 ;  /* 0x000000800000780c */ /* 0x000fe20001784270 */
[----:B------:R-:W-:Y:S01]  /*8700*/  ULDC.64 UR4, c[0x0][0x208] ;  /* 0x0000820000047ab9 */ /* 0x000fe20000000a00 */
[----:B------:R-:W-:Y:S02]  /*8710*/  BSSY B1, `(.L_x_75) ;  /* 0x000000c000017945 */ /* 0x000fe40003800000 */
[----:B------:R-:W-:-:S04]  /*8720*/  FMUL R7, R7, R16 ;  /* 0x0000001007077220 */ /* 0x000fc80000400000 */
[----:B--2---:R-:W-:Y:S01]  /*8730*/  FFMA R7, R14, R2, R7 ;  /* 0x000000020e077223 */ /* 0x004fe20000000007 */
[----:B------:R-:W-:-:S04]  /*8740*/  IMAD.WIDE.U32 R14, R6, 0xf0, R12 ;  /* 0x000000f0060e7825 */ /* 0x000fc800078e000c */
[----:B------:R-:W-:Y:S01]  /*8750*/  F2FP.F16.F32.PACK_AB R6, RZ, R7 ;  /* 0x00000007ff06723e */ /* 0x000fe200000000ff */
[----:B----4-:R-:W-:-:S03]  /*8760*/  IMAD.IADD R7, R23, 0x1, R15 ;  /* 0x0000000117077824 */ /* 0x010fc600078e020f */
[----:B------:R-:W-:Y:S01]  /*8770*/  PRMT R22, R6, 0x7610, R22 ;  /* 0x0000761006167816 */ /* 0x000fe20000000016 */
[----:B------:R-:W-:-:S05]  /*8780*/  IMAD.MOV.U32 R6, RZ, RZ, R14 ;  /* 0x000000ffff067224 */ /* 0x000fca00078e000e */
[----:B------:R0:W-:Y:S01]  /*8790*/  @P5 STG.E.U16 desc[UR4][R6.64+0x20], R22 ;  /* 0x0000201606005986 */ /* 0x0001e2000c101504 */
[----:B------:R-:W-:Y:S05]  /*87a0*/  @!P4 BRA `(.L_x_76) ;  /* 0x000000000008c947 */ /* 0x000fea0003800000 */
[----:B------:R-:W-:Y:S02]  /*87b0*/  ULDC.64 UR4, c[0x0][0x208] ;  /* 0x0000820000047ab9 */ /* 0x000fe40000000a00 */
[----:B------:R2:W5:Y:S03]  /*87c0*/  LDG.E.LTC128B.U16 R17, desc[UR4][R10.64+0x22] ;  /* 0x000022040a117981 */ /* 0x000566000c1e1520 */
.L_x_76:
[----:B------:R-:W-:Y:S05]  /*87d0*/  BSYNC B1 ;  /* 0x0000000000017941 */ /* 0x000fea0003800000 */
.L_x_75:
[----:B------:R-:W4:Y:S01]  /*87e0*/  LDL.LU R23, [R1+0x24] ;  /* 0x0000240001177983 */ /* 0x000f220000300800 */
[----:B0----5:R-:W-:Y:S01]  /*87f0*/  HADD2.F32 R22, -RZ, R17.H0_H0 ;  /* 0x20000011ff167230 */ /* 0x021fe20000004100 */
[----:B------:R-:W-:Y:S01]  /*8800*/  ISETP.GT.AND P3, PT, R0, 0x88, P3 ;  /* 0x000000880000780c */ /* 0x000fe20001f64270 */
[----:B------:R-:W-:Y:S01]  /*8810*/  ULDC.64 UR4, c[0x0][0x208] ;  /* 0x0000820000047ab9 */ /* 0x000fe20000000a00 */
[----:B------:R-:W-:Y:S02]  /*8820*/  BSSY B1, `(.L_x_77) ;  /* 0x0000008000017945 */ /* 0x000fe40003800000 */
[----:B------:R-:W-:-:S04]  /*8830*/  FMUL R22, R22, R16 ;  /* 0x0000001016167220 */ /* 0x000fc80000400000 */
[----:B----4-:R-:W-:-:S05]  /*8840*/  FFMA R22, R23, R2, R22 ;  /* 0x0000000217167223 */ /* 0x010fca0000000016 */
[----:B------:R-:W-:-:S05]  /*8850*/  F2FP.F16.F32.PACK_AB R22, RZ, R22 ;  /* 0x00000016ff16723e */ /* 0x000fca00000000ff */
[----:B------:R0:W-:Y:S01]  /*8860*/  @P4 STG.E.U16 desc[UR4][R6.64+0x22], R22 ;  /* 0x0000221606004986 */ /* 0x0001e2000c101504 */
[----:B------:R-:W-:Y:S05]  /*8870*/  @!P3 BRA `(.L_x_78) ;  /* 0x000000000008b947 */ /* 0x000fea0003800000 */
[----:B------:R-:W-:Y:S02]  /*8880*/  ULDC.64 UR4, c[0x0][0x208] ;  /* 0x0000820000047ab9 */ /* 0x000fe40000000a00 */
[----:B------:R4:W5:Y:S03]  /*8890*/  LDG.E.LTC128B.U16 R17, desc[UR4][R8.64+0x20] ;  /* 0x0000200408117981 */ /* 0x000966000c1e1520 */
.L_x_78:
[----:B------:R-:W-:Y:S05]  /*88a0*/  BSYNC B1 ;  /* 0x0000000000017941 */ /* 0x000fea0003800000 */
.L_x_77:
[----:B0-----:R-:W2:Y:S04]  /*88b0*/  LDL.LU R22, [R1+0x28] ;  /* 0x0000280001167983 */ /* 0x001ea80000300800 */
[----:B------:R-:W3:Y:S04]  /*88c0*/  LDL.LU R224, [R1+0xd4] ;  /* 0x0000d40001e07983 */ /* 0x000ee80000300800 */
[----:B------:R-:W4:Y:S01]  /*88d0*/  LDL.LU R23, [R1+0xc8] ;  /* 0x0000c80001177983 */ /* 0x000f220000300800 */
[----:B-----5:R-:W-:Y:S01]  /*88e0*/  HADD2.F32 R15, -RZ, R17.H0_H0 ;  /* 0x20000011ff0f7230 */ /* 0x020fe20000004100 */
[----:B------:R-:W-:Y:S01]  /*88f0*/  ISETP.GT.AND P2, PT, R0, 0x88, P2 ;  /* 0x000000880000780c */ /* 0x000fe20001744270 */
[----:B------:R-:W-:Y:S01]  /*8900*/  ULDC.64 UR4, c[0x0][0x208] ;  /* 0x0000820000047ab9 */ /* 0x000fe20000000a00 */
[----:B------:R-:W-:Y:S02]  /*8910*/  BSSY B1, `(.L_x_79) ;  /* 0x000000a000017945 */ /* 0x000fe40003800000 */
[----:B------:R-:W-:-:S04]  /*8920*/  FMUL R15, R15, R16 ;  /* 0x000000100f0f7220 */ /* 0x000fc80000400000 */
[----:B--2---:R-:W-:Y:S01]  /*8930*/  FFMA R22, R22, R2, R15 ;  /* 0x0000000216167223 */ /* 0x004fe2000000000f */
[----:B---3--:R-:W-:-:S04]  /*8940*/  IADD3 R14, P4, R224, R14, RZ ;  /* 0x0000000ee00e7210 */ /* 0x008fc80007f9e0ff */
[----:B------:R-:W-:Y:S01]  /*8950*/  F2FP.F16.F32.PACK_AB R22, RZ, R22 ;  /* 0x00000016ff16723e */ /* 0x000fe200000000ff */
[----:B----4-:R-:W-:-:S05]  /*8960*/  IMAD.X R15, R23, 0x1, R7, P4 ;  /* 0x00000001170f7824 */ /* 0x010fca00020e0607 */
[----:B------:R0:W-:Y:S01]  /*8970*/  @P3 STG.E.U16 desc[UR4][R14.64+0x20], R22 ;  /* 0x000020160e003986 */ /* 0x0001e2000c101504 */
[----:B------:R-:W-:Y:S05]  /*8980*/  @!P2 BRA `(.L_x_80) ;  /* 0x000000000008a947 */ /* 0x000fea0003800000 */
[----:B------:R-:W-:Y:S02]  /*8990*/  ULDC.64 UR4, c[0x0][0x208] ;  /* 0x0000820000047ab9 */ /* 0x000fe40000000a00 */
[----:B------:R2:W5:Y:S03]  /*89a0*/  LDG.E.LTC128B.U16 R17, desc[UR4][R8.64+0x22] ;  /* 0x0000220408117981 */ /* 0x000566000c1e1520 */
.L_x_80:
[----:B------:R-:W-:Y:S05]  /*89b0*/  BSYNC B1 ;  /* 0x0000000000017941 */ /* 0x000fea0003800000 */
.L_x_79:
        /* <DEDUP_REMOVED lines=12> */
.L_x_82:
[----:B------:R-:W-:Y:S05]  /*8a80*/  BSYNC B1 ;  /* 0x0000000000017941 */ /* 0x000fea0003800000 */
.L_x_81:
        /* <DEDUP_REMOVED lines=12> */
.L_x_84:
[----:B------:R-:W-:Y:S05]  /*8b50*/  BSYNC B1 ;  /* 0x0000000000017941 */ /* 0x000fea0003800000 */
.L_x_83:
        /* <DEDUP_REMOVED lines=12> */
.L_x_86:
[----:B------:R-:W-:Y:S05]  /*8c20*/  BSYNC B1 ;  /* 0x0000000000017941 */ /* 0x000fea0003800000 */
.L_x_85:
        /* <DEDUP_REMOVED lines=12> */
.L_x_88:
[----:B------:R-:W-:Y:S05]  /*8cf0*/  BSYNC B1 ;  /* 0x0000000000017941 */ /* 0x000fea0003800000 */
.L_x_87:
        /* <DEDUP_REMOVED lines=13> */
.L_x_90:
[----:B------:R-:W-:Y:S05]  /*8dd0*/  BSYNC B1 ;  /* 0x0000000000017941 */ /* 0x000fea0003800000 */
.L_x_89:
[----:B------:R-:W3:Y:S01]  /*8de0*/  LDL.LU R23, [R1] ;  /* 0x0000000001177983 */ /* 0x000ee20000300800 */
        /* <DEDUP_REMOVED lines=12> */
.L_x_92:
[----:B------:R-:W-:Y:S05]  /*8eb0*/  BSYNC B1 ;  /* 0x0000000000017941 */ /* 0x000fea0003800000 */
.L_x_91:
        /* <DEDUP_REMOVED lines=12> */
.L_x_94:
[----:B------:R-:W-:Y:S05]  /*8f80*/  BSYNC B1 ;  /* 0x0000000000017941 */ /* 0x000fea0003800000 */
.L_x_93:
        /* <DEDUP_REMOVED lines=12> */
.L_x_96:
[----:B------:R-:W-:Y:S05]  /*9050*/  BSYNC B1 ;  /* 0x0000000000017941 */ /* 0x000fea0003800000 */
.L_x_95:
        /* <DEDUP_REMOVED lines=13> */
.L_x_98:
[----:B------:R-:W-:Y:S05]  /*9130*/  BSYNC B1 ;  /* 0x0000000000017941 */ /* 0x000fea0003800000 */
.L_x_97:
        /* <DEDUP_REMOVED lines=13> */
.L_x_100:
[----:B------:R-:W-:Y:S05]  /*9210*/  BSYNC B1 ;  /* 0x0000000000017941 */ /* 0x000fea0003800000 */
.L_x_99:
        /* <DEDUP_REMOVED lines=12> */
.L_x_102:
[----:B------:R-:W-:Y:S05]  /*92e0*/  BSYNC B1 ;  /* 0x0000000000017941 */ /* 0x000fea0003800000 */
.L_x_101:
        /* <DEDUP_REMOVED lines=12> */
.L_x_104:
[----:B------:R-:W-:Y:S05]  /*93b0*/  BSYNC B1 ;  /* 0x0000000000017941 */ /* 0x000fea0003800000 */
.L_x_103:
        /* <DEDUP_REMOVED lines=12> */
.L_x_106:
[----:B------:R-:W-:Y:S05]  /*9480*/  BSYNC B1 ;  /* 0x0000000000017941 */ /* 0x000fea0003800000 */
.L_x_105:
[----:B0----5:R-:W-:Y:S01]  /*9490*/  HADD2.F32 R22, -RZ, R17.H0_H0 ;  /* 0x20000011ff167230 */ /* 0x021fe20000004100 */
[----:B------:R-:W-:Y:S01]  /*94a0*/  ISETP.GT.AND P4, PT, R0, 0x80, P2 ;  /* 0x000000800000780c */ /* 0x000fe20001784270 */
[----:B------:R-:W-:Y:S01]  /*94b0*/  ULDC.64 UR4, c[0x0][0x208] ;  /* 0x0000820000047ab9 */ /* 0x000fe20000000a00 */
[----:B------:R-:W-:Y:S02]  /*94c0*/  BSSY B1, `(.L_x_107) ;  /* 0x0000008000017945 */ /* 0x000fe40003800000 */
[----:B------:R-:W-:-:S04]  /*94d0*/  FMUL R22, R22, R16 ;  /* 0x0000001016167220 */ /* 0x000fc80000400000 */
[----:B------:R-:W-:-:S05]  /*94e0*/  FFMA R22, R216, R2, R22 ;  /* 0x00000002d8167223 */ /* 0x000fca0000000016 */
[----:B------:R-:W-:-:S05]  /*94f0*/  F2FP.F16.F32.PACK_AB R22, RZ, R22 ;  /* 0x00000016ff16723e */ /* 0x000fca00000000ff */
[----:B------:R0:W-:Y:S01]  /*9500*/  @P5 STG.E.U16 desc[UR4][R6.64+0x40], R22 ;  /* 0x0000401606005986 */ /* 0x0001e2000c101504 */
[----:B------:R-:W-:Y:S05]  /*9510*/  @!P4 BRA `(.L_x_108) ;  /* 0x000000000008c947 */ /* 0x000fea0003800000 */
[----:B------:R-:W-:Y:S02]  /*9520*/  ULDC.64 UR4, c[0x0][0x208] ;  /* 0x0000820000047ab9 */ /* 0x000fe40000000a00 */
[----:B------:R0:W5:Y:S03]  /*9530*/  LDG.E.LTC128B.U16 R17, desc[UR4][R10.64+0x42] ;  /* 0x000042040a117981 */ /* 0x000166000c1e1520 */
.L_x_108:
[----:B------:R-:W-:Y:S05]  /*9540*/  BSYNC B1 ;  /* 0x0000000000017941 */ /* 0x000fea0003800000 */
.L_x_107:
        /* <DEDUP_REMOVED lines=11> */
.L_x_110:
[----:B------:R-:W-:Y:S05]  /*9600*/  BSYNC B1 ;  /* 0x0000000000017941 */ /* 0x000fea0003800000 */
.L_x_109:
        /* <DEDUP_REMOVED lines=11> */
.L_x_112:
[----:B------:R-:W-:Y:S05]  /*96c0*/  BSYNC B1 ;  /* 0x0000000000017941 */ /* 0x000fea0003800000 */
.L_x_111:
[----:B-----5:R-:W-:Y:S01]  /*96d0*/  HADD2.F32 R23, -RZ, R17.H0_H0 ;  /* 0x20000011ff177230 */ /* 0x020fe20000004100 */
[----:B------:R-:W-:Y:S01]  /*96e0*/  ISETP.GT.AND P3, PT, R0, 0x80, P1 ;  /* 0x000000800000780c */ /* 0x000fe20000f64270 */
[----:B------:R-:W-:Y:S01]  /*96f0*/  ULDC.64 UR4, c[0x0][0x208] ;  /* 0x0000820000047ab9 */ /* 0x000fe20000000a00 */
[----:B------:R-:W-:Y:S02]  /*9700*/  BSSY B1, `(.L_x_113) ;  /* 0x0000008000017945 */ /* 0x000fe40003800000 */
[----:B0-----:R-:W-:-:S04]  /*9710*/  FMUL R22, R23, R16 ;  /* 0x0000001017167220 */ /* 0x001fc80000400000 */
[----:B------:R-:W-:-:S05]  /*9720*/  FFMA R22, R219, R2, R22 ;  /* 0x00000002db167223 */ /* 0x000fca0000000016 */
[----:B------:R-:W-:-:S05]  /*9730*/  F2FP.F16.F32.PACK_AB R22, RZ, R22 ;  /* 0x00000016ff16723e */ /* 0x000fca00000000ff */
[----:B------:R0:W-:Y:S01]  /*9740*/  @P2 STG.E.U16 desc[UR4][R14.64+0x42], R22 ;  /* 0x000042160e002986 */ /* 0x0001e2000c101504 */
[----:B------:R-:W-:Y:S05]  /*9750*/  @!P3 BRA `(.L_x_114) ;  /* 0x000000000008b947 */ /* 0x000fea0003800000 */
[----:B------:R-:W-:Y:S02]  /*9760*/  ULDC.64 UR4, c[0x0][0x208] ;  /* 0x0000820000047ab9 */ /* 0x000fe40000000a00 */
[----:B------:R0:W5:Y:S03]  /*9770*/  LDG.E.LTC128B.U16 R17, desc[UR4][R10.64+0x50] ;  /* 0x000050040a117981 */ /* 0x000166000c1e1520 */
.L_x_114:
[----:B------:R-:W-:Y:S05]  /*9780*/  BSYNC B1 ;  /* 0x0000000000017941 */ /* 0x000fea0003800000 */
.L_x_113:
[----:B-----5:R-:W-:Y:S01]  /*9790*/  HADD2.F32 R23, -RZ, R17.H0_H0 ;  /* 0x20000011ff177230 */ /* 0x020fe20000004100 */
        /* <DEDUP_REMOVED lines=10> */
.L_x_116:
[----:B------:R-:W-:Y:S05]  /*9840*/  BSYNC B1 ;  /* 0x0000000000017941 */ /* 0x000fea0003800000 */
.L_x_115:
        /* <DEDUP_REMOVED lines=11> */
.L_x_118:
[----:B------:R-:W-:Y:S05]  /*9900*/  BSYNC B1 ;  /* 0x0000000000017941 */ /* 0x000fea0003800000 */
.L_x_117:
        /* <DEDUP_REMOVED lines=11> */
.L_x_120:
[----:B------:R-:W-:Y:S05]  /*99c0*/  BSYNC B1 ;  /* 0x0000000000017941 */ /* 0x000fea0003800000 */
.L_x_119:
[----:B0----5:R-:W-:Y:S01]  /*99d0*/  HADD2.F32 R23, -RZ, R17.H0_H0 ;  /* 0x20000011ff177230 */ /* 0x021fe20000004100 */
[----:B------:R-:W-:Y:S01]  /*99e0*/  ISETP.GT.AND P3, PT, R3, 0x30, PT ;  /* 0x000000300300780c */ /* 0x000fe20003f64270 */
[----:B------:R-:W-:Y:S01]  /*99f0*/  ULDC.64 UR4, c[0x0][0x208] ;  /* 0x0000820000047ab9 */ /* 0x000fe20000000a00 */
[----:B------:R-:W-:Y:S02]  /*9a00*/  BSSY B1, `(.L_x_121) ;  /* 0x0000009000017945 */ /* 0x000fe40003800000 */
[----:B------:R-:W-:Y:S01]  /*9a10*/  FMUL R22, R23, R16 ;  /* 0x0000001017167220 */ /* 0x000fe20000400000 */
[----:B------:R-:W-:-:S03]  /*9a20*/  ISETP.GT.AND P1, PT, R0, RZ, P3 ;  /* 0x000000ff0000720c */ /* 0x000fc60001f24270 */
[----:B------:R-:W-:-:S05]  /*9a30*/  FFMA R22, R223, R2, R22 ;  /* 0x00000002df167223 */ /* 0x000fca0000000016 */
[----:B------:R-:W-:-:S05]  /*9a40*/  F2FP.F16.F32.PACK_AB R22, RZ, R22 ;  /* 0x00000016ff16723e */ /* 0x000fca00000000ff */
[----:B------:R0:W-:Y:S01]  /*9a50*/  @P0 STG.E.U16 desc[UR4][R14.64+0x52], R22 ;  /* 0x000052160e000986 */ /* 0x0001e2000c101504 */
[----:B------:R-:W-:Y:S05]  /*9a60*/  @!P1 BRA `(.L_x_122) ;  /* 0x0000000000089947 */ /* 0x000fea0003800000 */
[----:B------:R-:W-:Y:S02]  /*9a70*/  ULDC.64 UR4, c[0x0][0x208] ;  /* 0x0000820000047ab9 */ /* 0x000fe40000000a00 */
[----:B------:R0:W5:Y:S03]  /*9a80*/  LDG.E.LTC128B.U16 R17, desc[UR4][R20.64+0x60] ;  /* 0x0000600414117981 */ /* 0x000166000c1e1520 */
.L_x_122:
[----:B------:R-:W-:Y:S05]  /*9a90*/  BSYNC B1 ;  /* 0x0000000000017941 */ /* 0x000fea0003800000 */
.L_x_121:
[----:B-----5:R-:W-:Y:S01]  /*9aa0*/  HADD2.F32 R23, -RZ, R17.H0_H0 ;  /* 0x20000011ff177230 */ /* 0x020fe20000004100 */
        /* <DEDUP_REMOVED lines=11> */
.L_x_124:
[----:B------:R-:W-:Y:S05]  /*9b60*/  BSYNC B1 ;  /* 0x0000000000017941 */ /* 0x000fea0003800000 */
.L_x_123:
        /* <DEDUP_REMOVED lines=11> */
.L_x_126:
[----:B------:R-:W-:Y:S05]  /*9c20*/  BSYNC B1 ;  /* 0x0000000000017941 */ /* 0x000fea0003800000 */
.L_x_125:
        /* <DEDUP_REMOVED lines=11> */
.L_x_128:
[----:B------:R-:W-:Y:S05]  /*9ce0*/  BSYNC B1 ;  /* 0x0000000000017941 */ /* 0x000fea0003800000 */
.L_x_127:
        /* <DEDUP_REMOVED lines=12> */
.L_x_130:
[----:B------:R-:W-:Y:S05]  /*9db0*/  BSYNC B1 ;  /* 0x0000000000017941 */ /* 0x000fea0003800000 */
.L_x_129:
        /* <DEDUP_REMOVED lines=12> */
.L_x_132:
[----:B------:R-:W-:Y:S05]  /*9e80*/  BSYNC B1 ;  /* 0x0000000000017941 */ /* 0x000fea0003800000 */
.L_x_131:
        /* <DEDUP_REMOVED lines=11> */
.L_x_134:
[----:B------:R-:W-:Y:S05]  /*9f40*/  BSYNC B1 ;  /* 0x0000000000017941 */ /* 0x000fea0003800000 */
.L_x_133:
        /* <DEDUP_REMOVED lines=11> */
.L_x_136:
[----:B------:R-:W-:Y:S05]  /*a000*/  BSYNC B1 ;  /* 0x0000000000017941 */ /* 0x000fea0003800000 */
.L_x_135:
        /* <DEDUP_REMOVED lines=11> */
.L_x_138:
[----:B------:R-:W-:Y:S05]  /*a0c0*/  BSYNC B1 ;  /* 0x0000000000017941 */ /* 0x000fea0003800000 */
.L_x_137:
        /* <DEDUP_REMOVED lines=11> */
.L_x_140:
[----:B------:R-:W-:Y:S05]  /*a180*/  BSYNC B1 ;  /* 0x0000000000017941 */ /* 0x000fea0003800000 */
.L_x_139:
        /* <DEDUP_REMOVED lines=11> */
.L_x_142:
[----:B------:R-:W-:Y:S05]  /*a240*/  BSYNC B1 ;  /* 0x0000000000017941 */ /* 0x000fea0003800000 */
.L_x_141:
        /* <DEDUP_REMOVED lines=11> */
.L_x_144:
[----:B------:R-:W-:Y:S05]  /*a300*/  BSYNC B1 ;  /* 0x0000000000017941 */ /* 0x000fea0003800000 */
.L_x_143:
        /* <DEDUP_REMOVED lines=11> */
.L_x_146:
[----:B------:R-:W-:Y:S05]  /*a3c0*/  BSYNC B1 ;  /* 0x0000000000017941 */ /* 0x000fea0003800000 */
.L_x_145:
        /* <DEDUP_REMOVED lines=11> */
.L_x_148:
[----:B------:R-:W-:Y:S05]  /*a480*/  BSYNC B1 ;  /* 0x0000000000017941 */ /* 0x000fea0003800000 */
.L_x_147:
        /* <DEDUP_REMOVED lines=11> */
.L_x_150:
[----:B------:R-:W-:Y:S05]  /*a540*/  BSYNC B1 ;  /* 0x0000000000017941 */ /* 0x000fea0003800000 */
.L_x_149:
        /* <DEDUP_REMOVED lines=11> */
.L_x_152:
[----:B------:R-:W-:Y:S05]  /*a600*/  BSYNC B1 ;  /* 0x0000000000017941 */ /* 0x000fea0003800000 */
.L_x_151:
        /* <DEDUP_REMOVED lines=12> */
.L_x_154:
[----:B------:R-:W-:Y:S05]  /*a6d0*/  BSYNC B1 ;  /* 0x0000000000017941 */ /* 0x000fea0003800000 */
.L_x_153:
        /* <DEDUP_REMOVED lines=12> */
.L_x_156:
[----:B------:R-:W-:Y:S05]  /*a7a0*/  BSYNC B1 ;  /* 0x0000000000017941 */ /* 0x000fea0003800000 */
.L_x_155:
        /* <DEDUP_REMOVED lines=11> */
.L_x_158:
[----:B------:R-:W-:Y:S05]  /*a860*/  BSYNC B1 ;  /* 0x0000000000017941 */ /* 0x000fea0003800000 */
.L_x_157:
        /* <DEDUP_REMOVED lines=11> */
.L_x_160:
[----:B------:R-:W-:Y:S05]  /*a920*/  BSYNC B1 ;  /* 0x0000000000017941 */ /* 0x000fea0003800000 */
.L_x_159:
        /* <DEDUP_REMOVED lines=12> */
.L_x_162:
[----:B------:R-:W-:Y:S05]  /*a9f0*/  BSYNC B1 ;  /* 0x0000000000017941 */ /* 0x000fea0003800000 */
.L_x_161:
        /* <DEDUP_REMOVED lines=12> */
.L_x_164:
[----:B------:R-:W-:Y:S05]  /*aac0*/  BSYNC B1 ;  /* 0x0000000000017941 */ /* 0x000fea0003800000 */
.L_x_163:
        /* <DEDUP_REMOVED lines=11> */
.L_x_166:
[----:B------:R-:W-:Y:S05]  /*ab80*/  BSYNC B1 ;  /* 0x0000000000017941 */ /* 0x000fea0003800000 */
.L_x_165:
        /* <DEDUP_REMOVED lines=11> */
.L_x_168:
[----:B------:R-:W-:Y:S05]  /*ac40*/  BSYNC B1 ;  /* 0x0000000000017941 */ /* 0x000fea0003800000 */
.L_x_167:
        /* <DEDUP_REMOVED lines=11> */
.L_x_170:
[----:B------:R-:W-:Y:S05]  /*ad00*/  BSYNC B1 ;  /* 0x0000000000017941 */ /* 0x000fea0003800000 */
.L_x_169:
        /* <DEDUP_REMOVED lines=11> */
.L_x_172:
[----:B------:R-:W-:Y:S05]  /*adc0*/  BSYNC B1 ;  /* 0x0000000000017941 */ /* 0x000fea0003800000 */
.L_x_171:
        /* <DEDUP_REMOVED lines=11> */
.L_x_174:
[----:B------:R-:W-:Y:S05]  /*ae80*/  BSYNC B1 ;  /* 0x0000000000017941 */ /* 0x000fea0003800000 */
.L_x_173:
        /* <DEDUP_REMOVED lines=11> */
.L_x_176:
[----:B------:R-:W-:Y:S05]  /*af40*/  BSYNC B1 ;  /* 0x0000000000017941 */ /* 0x000fea0003800000 */
.L_x_175:
        /* <DEDUP_REMOVED lines=11> */
.L_x_178:
[----:B------:R-:W-:Y:S05]  /*b000*/  BSYNC B1 ;  /* 0x0000000000017941 */ /* 0x000fea0003800000 */
.L_x_177:
        /* <DEDUP_REMOVED lines=11> */
.L_x_180:
[----:B------:R-:W-:Y:S05]  /*b0c0*/  BSYNC B1 ;  /* 0x0000000000017941 */ /* 0x000fea0003800000 */
.L_x_179:
        /* <DEDUP_REMOVED lines=11> */
.L_x_182:
[----:B------:R-:W-:Y:S05]  /*b180*/  BSYNC B1 ;  /* 0x0000000000017941 */ /* 0x000fea0003800000 */
.L_x_181:
        /* <DEDUP_REMOVED lines=11> */
.L_x_184:
[----:B------:R-:W-:Y:S05]  /*b240*/  BSYNC B1 ;  /* 0x0000000000017941 */ /* 0x000fea0003800000 */
.L_x_183:
        /* <DEDUP_REMOVED lines=12> */
.L_x_186:
[----:B------:R-:W-:Y:S05]  /*b310*/  BSYNC B1 ;  /* 0x0000000000017941 */ /* 0x000fea0003800000 */
.L_x_185:
        /* <DEDUP_REMOVED lines=12> */
.L_x_188:
[----:B------:R-:W-:Y:S05]  /*b3e0*/  BSYNC B1 ;  /* 0x0000000000017941 */ /* 0x000fea0003800000 */
.L_x_187:
        /* <DEDUP_REMOVED lines=11> */
.L_x_190:
[----:B------:R-:W-:Y:S05]  /*b4a0*/  BSYNC B1 ;  /* 0x0000000000017941 */ /* 0x000fea0003800000 */
.L_x_189:
        /* <DEDUP_REMOVED lines=11> */
.L_x_192:
[----:B------:R-:W-:Y:S05]  /*b560*/  BSYNC B1 ;  /* 0x0000000000017941 */ /* 0x000fea0003800000 */
.L_x_191:
        /* <DEDUP_REMOVED lines=12> */
.L_x_194:
[----:B------:R-:W-:Y:S05]  /*b630*/  BSYNC B1 ;  /* 0x0000000000017941 */ /* 0x000fea0003800000 */
.L_x_193:
        /* <DEDUP_REMOVED lines=12> */
.L_x_196:
[----:B------:R-:W-:Y:S05]  /*b700*/  BSYNC B1 ;  /* 0x0000000000017941 */ /* 0x000fea0003800000 */
.L_x_195:
        /* <DEDUP_REMOVED lines=11> */
.L_x_198:
[----:B------:R-:W-:Y:S05]  /*b7c0*/  BSYNC B1 ;  /* 0x0000000000017941 */ /* 0x000fea0003800000 */
.L_x_197:
        /* <DEDUP_REMOVED lines=11> */
.L_x_200:
[----:B------:R-:W-:Y:S05]  /*b880*/  BSYNC B1 ;  /* 0x0000000000017941 */ /* 0x000fea0003800000 */
.L_x_199:
        /* <DEDUP_REMOVED lines=11> */
.L_x_202:
[----:B------:R-:W-:Y:S05]  /*b940*/  BSYNC B1 ;  /* 0x0000000000017941 */ /* 0x000fea0003800000 */
.L_x_201:
        /* <DEDUP_REMOVED lines=11> */
.L_x_204:
[----:B------:R-:W-:Y:S05]  /*ba00*/  BSYNC B1 ;  /* 0x0000000000017941 */ /* 0x000fea0003800000 */
.L_x_203:
        /* <DEDUP_REMOVED lines=11> */
.L_x_206:
[----:B------:R-:W-:Y:S05]  /*bac0*/  BSYNC B1 ;  /* 0x0000000000017941 */ /* 0x000fea0003800000 */
.L_x_205:
        /* <DEDUP_REMOVED lines=11> */
.L_x_208:
[----:B------:R-:W-:Y:S05]  /*bb80*/  BSYNC B1 ;  /* 0x0000000000017941 */ /* 0x000fea0003800000 */
.L_x_207:
        /* <DEDUP_REMOVED lines=11> */
.L_x_210:
[----:B------:R-:W-:Y:S05]  /*bc40*/  BSYNC B1 ;  /* 0x0000000000017941 */ /* 0x000fea0003800000 */
.L_x_209:
        /* <DEDUP_REMOVED lines=11> */
.L_x_212:
[----:B------:R-:W-:Y:S05]  /*bd00*/  BSYNC B1 ;  /* 0x0000000000017941 */ /* 0x000fea0003800000 */
.L_x_211:
        /* <DEDUP_REMOVED lines=11> */
.L_x_214:
[----:B------:R-:W-:Y:S05]  /*bdc0*/  BSYNC B1 ;  /* 0x0000000000017941 */ /* 0x000fea0003800000 */
.L_x_213:
        /* <DEDUP_REMOVED lines=11> */
.L_x_216:
[----:B------:R-:W-:Y:S05]  /*be80*/  BSYNC B1 ;  /* 0x0000000000017941 */ /* 0x000fea0003800000 */
.L_x_215:
        /* <DEDUP_REMOVED lines=12> */
.L_x_218:
[----:B------:R-:W-:Y:S05]  /*bf50*/  BSYNC B1 ;  /* 0x0000000000017941 */ /* 0x000fea0003800000 */
.L_x_217:
        /* <DEDUP_REMOVED lines=12> */
.L_x_220:
[----:B------:R-:W-:Y:S05]  /*c020*/  BSYNC B1 ;  /* 0x0000000000017941 */ /* 0x000fea0003800000 */
.L_x_219:
        /* <DEDUP_REMOVED lines=11> */
.L_x_222:
[----:B------:R-:W-:Y:S05]  /*c0e0*/  BSYNC B1 ;  /* 0x0000000000017941 */ /* 0x000fea0003800000 */
.L_x_221:
        /* <DEDUP_REMOVED lines=11> */
.L_x_224:
[----:B------:R-:W-:Y:S05]  /*c1a0*/  BSYNC B1 ;  /* 0x0000000000017941 */ /* 0x000fea0003800000 */
.L_x_223:
        /* <DEDUP_REMOVED lines=12> */
.L_x_226:
[----:B------:R-:W-:Y:S05]  /*c270*/  BSYNC B1 ;  /* 0x0000000000017941 */ /* 0x000fea0003800000 */
.L_x_225:
        /* <DEDUP_REMOVED lines=12> */
.L_x_228:
[----:B------:R-:W-:Y:S05]  /*c340*/  BSYNC B1 ;  /* 0x0000000000017941 */ /* 0x000fea0003800000 */
.L_x_227:
        /* <DEDUP_REMOVED lines=11> */
.L_x_230:
[----:B------:R-:W-:Y:S05]  /*c400*/  BSYNC B1 ;  /* 0x0000000000017941 */ /* 0x000fea0003800000 */
.L_x_229:
        /* <DEDUP_REMOVED lines=11> */
.L_x_232:
[----:B------:R-:W-:Y:S05]  /*c4c0*/  BSYNC B1 ;  /* 0x0000000000017941 */ /* 0x000fea0003800000 */
.L_x_231:
        /* <DEDUP_REMOVED lines=11> */
.L_x_234:
[----:B------:R-:W-:Y:S05]  /*c580*/  BSYNC B1 ;  /* 0x0000000000017941 */ /* 0x000fea0003800000 */
.L_x_233:
        /* <DEDUP_REMOVED lines=11> */
.L_x_236:
[----:B------:R-:W-:Y:S05]  /*c640*/  BSYNC B1 ;  /* 0x0000000000017941 */ /* 0x000fea0003800000 */
.L_x_235:
        /* <DEDUP_REMOVED lines=11> */
.L_x_238:
[----:B------:R-:W-:Y:S05]  /*c700*/  BSYNC B1 ;  /* 0x0000000000017941 */ /* 0x000fea0003800000 */
.L_x_237:
        /* <DEDUP_REMOVED lines=11> */
.L_x_240:
[----:B------:R-:W-:Y:S05]  /*c7c0*/  BSYNC B1 ;  /* 0x0000000000017941 */ /* 0x000fea0003800000 */
.L_x_239:
        /* <DEDUP_REMOVED lines=11> */
.L_x_242:
[----:B------:R-:W-:Y:S05]  /*c880*/  BSYNC B1 ;  /* 0x0000000000017941 */ /* 0x000fea0003800000 */
.L_x_241:
        /* <DEDUP_REMOVED lines=11> */
.L_x_244:
[----:B------:R-:W-:Y:S05]  /*c940*/  BSYNC B1 ;  /* 0x0000000000017941 */ /* 0x000fea0003800000 */
.L_x_243:
        /* <DEDUP_REMOVED lines=11> */
.L_x_246:
[----:B------:R-:W-:Y:S05]  /*ca00*/  BSYNC B1 ;  /* 0x0000000000017941 */ /* 0x000fea0003800000 */
.L_x_245:
        /* <DEDUP_REMOVED lines=11> */
.L_x_248:
[----:B------:R-:W-:Y:S05]  /*cac0*/  BSYNC B1 ;  /* 0x0000000000017941 */ /* 0x000fea0003800000 */
.L_x_247:
        /* <DEDUP_REMOVED lines=12> */
.L_x_250:
[----:B------:R-:W-:Y:S05]  /*cb90*/  BSYNC B1 ;  /* 0x0000000000017941 */ /* 0x000fea0003800000 */
.L_x_249:
        /* <DEDUP_REMOVED lines=12> */
.L_x_252:
[----:B------:R-:W-:Y:S05]  /*cc60*/  BSYNC B1 ;  /* 0x0000000000017941 */ /* 0x000fea0003800000 */
.L_x_251:
        /* <DEDUP_REMOVED lines=11> */
.L_x_254:
[----:B------:R-:W-:Y:S05]  /*cd20*/  BSYNC B1 ;  /* 0x0000000000017941 */ /* 0x000fea0003800000 */
.L_x_253:
        /* <DEDUP_REMOVED lines=11> */
.L_x_256:
[----:B------:R-:W-:Y:S05]  /*cde0*/  BSYNC B1 ;  /* 0x0000000000017941 */ /* 0x000fea0003800000 */
.L_x_255:
        /* <DEDUP_REMOVED lines=12> */
.L_x_258:
[----:B------:R-:W-:Y:S05]  /*ceb0*/  BSYNC B1 ;  /* 0x0000000000017941 */ /* 0x000fea0003800000 */
.L_x_257:
        /* <DEDUP_REMOVED lines=12> */
.L_x_260:
[----:B------:R-:W-:Y:S05]  /*cf80*/  BSYNC B1 ;  /* 0x0000000000017941 */ /* 0x000fea0003800000 */
.L_x_259:
        /* <DEDUP_REMOVED lines=11> */
.L_x_262:
[----:B------:R-:W-:Y:S05]  /*d040*/  BSYNC B1 ;  /* 0x0000000000017941 */ /* 0x000fea0003800000 */
.L_x_261:
        /* <DEDUP_REMOVED lines=11> */
.L_x_264:
[----:B------:R-:W-:Y:S05]  /*d100*/  BSYNC B1 ;  /* 0x0000000000017941 */ /* 0x000fea0003800000 */
.L_x_263:
        /* <DEDUP_REMOVED lines=11> */
.L_x_266:
[----:B------:R-:W-:Y:S05]  /*d1c0*/  BSYNC B1 ;  /* 0x0000000000017941 */ /* 0x000fea0003800000 */
.L_x_265:
        /* <DEDUP_REMOVED lines=11> */
.L_x_268:
[----:B------:R-:W-:Y:S05]  /*d280*/  BSYNC B1 ;  /* 0x0000000000017941 */ /* 0x000fea0003800000 */
.L_x_267:
        /* <DEDUP_REMOVED lines=11> */
.L_x_270:
[----:B------:R-:W-:Y:S05]  /*d340*/  BSYNC B1 ;  /* 0x0000000000017941 */ /* 0x000fea0003800000 */
.L_x_269:
        /* <DEDUP_REMOVED lines=11> */
.L_x_272:
[----:B------:R-:W-:Y:S05]  /*d400*/  BSYNC B1 ;  /* 0x0000000000017941 */ /* 0x000fea0003800000 */
.L_x_271:
        /* <DEDUP_REMOVED lines=11> */
.L_x_274:
[----:B------:R-:W-:Y:S05]  /*d4c0*/  BSYNC B1 ;  /* 0x0000000000017941 */ /* 0x000fea0003800000 */
.L_x_273:
        /* <DEDUP_REMOVED lines=11> */
.L_x_276:
[----:B------:R-:W-:Y:S05]  /*d580*/  BSYNC B1 ;  /* 0x0000000000017941 */ /* 0x000fea0003800000 */
.L_x_275:
        /* <DEDUP_REMOVED lines=11> */
.L_x_278:
[----:B------:R-:W-:Y:S05]  /*d640*/  BSYNC B1 ;  /* 0x0000000000017941 */ /* 0x000fea0003800000 */
.L_x_277:
        /* <DEDUP_REMOVED lines=11> */
.L_x_280:
[----:B------:R-:W-:Y:S05]  /*d700*/  BSYNC B1 ;  /* 0x0000000000017941 */ /* 0x000fea0003800000 */
.L_x_279:
        /* <DEDUP_REMOVED lines=12> */
.L_x_282:
[----:B------:R-:W-:Y:S05]  /*d7d0*/  BSYNC B1 ;  /* 0x0000000000017941 */ /* 0x000fea0003800000 */
.L_x_281:
        /* <DEDUP_REMOVED lines=12> */
.L_x_284:
[----:B------:R-:W-:Y:S05]  /*d8a0*/  BSYNC B1 ;  /* 0x0000000000017941 */ /* 0x000fea0003800000 */
.L_x_283:
        /* <DEDUP_REMOVED lines=11> */
.L_x_286:
[----:B------:R-:W-:Y:S05]  /*d960*/  BSYNC B1 ;  /* 0x0000000000017941 */ /* 0x000fea0003800000 */
.L_x_285:
        /* <DEDUP_REMOVED lines=11> */
.L_x_288:
[----:B------:R-:W-:Y:S05]  /*da20*/  BSYNC B1 ;  /* 0x0000000000017941 */ /* 0x000fea0003800000 */
.L_x_287:
        /* <DEDUP_REMOVED lines=12> */
.L_x_290:
[----:B------:R-:W-:Y:S05]  /*daf0*/  BSYNC B1 ;  /* 0x0000000000017941 */ /* 0x000fea0003800000 */
.L_x_289:
        /* <DEDUP_REMOVED lines=12> */
.L_x_292:
[----:B------:R-:W-:Y:S05]  /*dbc0*/  BSYNC B1 ;  /* 0x0000000000017941 */ /* 0x000fea0003800000 */
.L_x_291:
        /* <DEDUP_REMOVED lines=11> */
.L_x_294:
[----:B------:R-:W-:Y:S05]  /*dc80*/  BSYNC B1 ;  /* 0x0000000000017941 */ /* 0x000fea0003800000 */
.L_x_293:
        /* <DEDUP_REMOVED lines=11> */
.L_x_296:
[----:B------:R-:W-:Y:S05]  /*dd40*/  BSYNC B1 ;  /* 0x0000000000017941 */ /* 0x000fea0003800000 */
.L_x_295:
        /* <DEDUP_REMOVED lines=11> */
.L_x_298:
[----:B------:R-:W-:Y:S05]  /*de00*/  BSYNC B1 ;  /* 0x0000000000017941 */ /* 0x000fea0003800000 */
.L_x_297:
        /* <DEDUP_REMOVED lines=11> */
.L_x_300:
[----:B------:R-:W-:Y:S05]  /*dec0*/  BSYNC B1 ;  /* 0x0000000000017941 */ /* 0x000fea0003800000 */
.L_x_299:
        /* <DEDUP_REMOVED lines=11> */
.L_x_302:
[----:B------:R-:W-:Y:S05]  /*df80*/  BSYNC B1 ;  /* 0x0000000000017941 */ /* 0x000fea0003800000 */
.L_x_301:
        /* <DEDUP_REMOVED lines=11> */
.L_x_304:
[----:B------:R-:W-:Y:S05]  /*e040*/  BSYNC B1 ;  /* 0x0000000000017941 */ /* 0x000fea0003800000 */
.L_x_303:
        /* <DEDUP_REMOVED lines=11> */
.L_x_306:
[----:B------:R-:W-:Y:S05]  /*e100*/  BSYNC B1 ;  /* 0x0000000000017941 */ /* 0x000fea0003800000 */
.L_x_305:
        /* <DEDUP_REMOVED lines=11> */
.L_x_308:
[----:B------:R-:W-:Y:S05]  /*e1c0*/  BSYNC B1 ;  /* 0x0000000000017941 */ /* 0x000fea0003800000 */
.L_x_307:
        /* <DEDUP_REMOVED lines=11> */
.L_x_310:
[----:B------:R-:W-:Y:S05]  /*e280*/  BSYNC B1 ;  /* 0x0000000000017941 */ /* 0x000fea0003800000 */
.L_x_309:
        /* <DEDUP_REMOVED lines=11> */
.L_x_312:
[----:B------:R-:W-:Y:S05]  /*e340*/  BSYNC B1 ;  /* 0x0000000000017941 */ /* 0x000fea0003800000 */
.L_x_311:
        /* <DEDUP_REMOVED lines=12> */
.L_x_314:
[----:B------:R-:W-:Y:S05]  /*e410*/  BSYNC B1 ;  /* 0x0000000000017941 */ /* 0x000fea0003800000 */
.L_x_313:
        /* <DEDUP_REMOVED lines=12> */
.L_x_316:
[----:B------:R-:W-:Y:S05]  /*e4e0*/  BSYNC B1 ;  /* 0x0000000000017941 */ /* 0x000fea0003800000 */
.L_x_315:
        /* <DEDUP_REMOVED lines=11> */
.L_x_318:
[----:B------:R-:W-:Y:S05]  /*e5a0*/  BSYNC B1 ;  /* 0x0000000000017941 */ /* 0x000fea0003800000 */
.L_x_317:
        /* <DEDUP_REMOVED lines=11> */
.L_x_320:
[----:B------:R-:W-:Y:S05]  /*e660*/  BSYNC B1 ;  /* 0x0000000000017941 */ /* 0x000fea0003800000 */
.L_x_319:
        /* <DEDUP_REMOVED lines=12> */
.L_x_322:
[----:B------:R-:W-:Y:S05]  /*e730*/  BSYNC B1 ;  /* 0x0000000000017941 */ /* 0x000fea0003800000 */
.L_x_321:
        /* <DEDUP_REMOVED lines=12> */
.L_x_324:
[----:B------:R-:W-:Y:S05]  /*e800*/  BSYNC B1 ;  /* 0x0000000000017941 */ /* 0x000fea0003800000 */
.L_x_323:
        /* <DEDUP_REMOVED lines=11> */
.L_x_326:
[----:B------:R-:W-:Y:S05]  /*e8c0*/  BSYNC B1 ;  /* 0x0000000000017941 */ /* 0x000fea0003800000 */
.L_x_325:
        /* <DEDUP_REMOVED lines=11> */
.L_x_328:
[----:B------:R-:W-:Y:S05]  /*e980*/  BSYNC B1 ;  /* 0x0000000000017941 */ /* 0x000fea0003800000 */
.L_x_327:
        /* <DEDUP_REMOVED lines=11> */
.L_x_330:
[----:B------:R-:W-:Y:S05]  /*ea40*/  BSYNC B1 ;  /* 0x0000000000017941 */ /* 0x000fea0003800000 */
.L_x_329:
        /* <DEDUP_REMOVED lines=11> */
.L_x_332:
[----:B------:R-:W-:Y:S05]  /*eb00*/  BSYNC B1 ;  /* 0x0000000000017941 */ /* 0x000fea0003800000 */
.L_x_331:
        /* <DEDUP_REMOVED lines=11> */
.L_x_334:
[----:B------:R-:W-:Y:S05]  /*ebc0*/  BSYNC B1 ;  /* 0x0000000000017941 */ /* 0x000fea0003800000 */
.L_x_333:
        /* <DEDUP_REMOVED lines=11> */
.L_x_336:
[----:B------:R-:W-:Y:S05]  /*ec80*/  BSYNC B1 ;  /* 0x0000000000017941 */ /* 0x000fea0003800000 */
.L_x_335:
        /* <DEDUP_REMOVED lines=11> */
.L_x_338:
[----:B------:R-:W-:Y:S05]  /*ed40*/  BSYNC B1 ;  /* 0x0000000000017941 */ /* 0x000fea0003800000 */
.L_x_337:
        /* <DEDUP_REMOVED lines=11> */
.L_x_340:
[----:B------:R-:W-:Y:S05]  /*ee00*/  BSYNC B1 ;  /* 0x0000000000017941 */ /* 0x000fea0003800000 */
.L_x_339:
        /* <DEDUP_REMOVED lines=11> */
.L_x_342:
[----:B------:R-:W-:Y:S05]  /*eec0*/  BSYNC B1 ;  /* 0x0000000000017941 */ /* 0x000fea0003800000 */
.L_x_341:
        /* <DEDUP_REMOVED lines=11> */
.L_x_344:
[----:B------:R-:W-:Y:S05]  /*ef80*/  BSYNC B1 ;  /* 0x0000000000017941 */ /* 0x000fea0003800000 */
.L_x_343:
        /* <DEDUP_REMOVED lines=12> */
.L_x_346:
[----:B------:R-:W-:Y:S05]  /*f050*/  BSYNC B1 ;  /* 0x0000000000017941 */ /* 0x000fea0003800000 */
.L_x_345:
        /* <DEDUP_REMOVED lines=12> */
.L_x_348:
[----:B------:R-:W-:Y:S05]  /*f120*/  BSYNC B1 ;  /* 0x0000000000017941 */ /* 0x000fea0003800000 */
.L_x_347:
        /* <DEDUP_REMOVED lines=11> */
.L_x_350:
[----:B------:R-:W-:Y:S05]  /*f1e0*/  BSYNC B1 ;  /* 0x0000000000017941 */ /* 0x000fea0003800000 */
.L_x_349:
        /* <DEDUP_REMOVED lines=11> */
.L_x_352:
[----:B------:R-:W-:Y:S05]  /*f2a0*/  BSYNC B1 ;  /* 0x0000000000017941 */ /* 0x000fea0003800000 */
.L_x_351:
        /* <DEDUP_REMOVED lines=12> */
.L_x_354:
[----:B------:R-:W-:Y:S05]  /*f370*/  BSYNC B1 ;  /* 0x0000000000017941 */ /* 0x000fea0003800000 */
.L_x_353:
        /* <DEDUP_REMOVED lines=12> */
.L_x_356:
[----:B------:R-:W-:Y:S05]  /*f440*/  BSYNC B1 ;  /* 0x0000000000017941 */ /* 0x000fea0003800000 */
.L_x_355:
        /* <DEDUP_REMOVED lines=11> */
.L_x_358:
[----:B------:R-:W-:Y:S05]  /*f500*/  BSYNC B1 ;  /* 0x0000000000017941 */ /* 0x000fea0003800000 */
.L_x_357:
        /* <DEDUP_REMOVED lines=11> */
.L_x_360:
[----:B------:R-:W-:Y:S05]  /*f5c0*/  BSYNC B1 ;  /* 0x0000000000017941 */ /* 0x000fea0003800000 */
.L_x_359:
        /* <DEDUP_REMOVED lines=11> */
.L_x_362:
[----:B------:R-:W-:Y:S05]  /*f680*/  BSYNC B1 ;  /* 0x0000000000017941 */ /* 0x000fea0003800000 */
.L_x_361:
        /* <DEDUP_REMOVED lines=11> */
.L_x_364:
[----:B------:R-:W-:Y:S05]  /*f740*/  BSYNC B1 ;  /* 0x0000000000017941 */ /* 0x000fea0003800000 */
.L_x_363:
        /* <DEDUP_REMOVED lines=11> */
.L_x_366:
[----:B------:R-:W-:Y:S05]  /*f800*/  BSYNC B1 ;  /* 0x0000000000017941 */ /* 0x000fea0003800000 */
.L_x_365:
        /* <DEDUP_REMOVED lines=11> */
.L_x_368:
[----:B------:R-:W-:Y:S05]  /*f8c0*/  BSYNC B1 ;  /* 0x0000000000017941 */ /* 0x000fea0003800000 */
.L_x_367:
        /* <DEDUP_REMOVED lines=11> */
.L_x_370:
[----:B------:R-:W-:Y:S05]  /*f980*/  BSYNC B1 ;  /* 0x0000000000017941 */ /* 0x000fea0003800000 */
.L_x_369:
        /* <DEDUP_REMOVED lines=11> */
.L_x_372:
[----:B------:R-:W-:Y:S05]  /*fa40*/  BSYNC B1 ;  /* 0x0000000000017941 */ /* 0x000fea0003800000 */
.L_x_371:
        /* <DEDUP_REMOVED lines=11> */
.L_x_374:
[----:B------:R-:W-:Y:S05]  /*fb00*/  BSYNC B1 ;  /* 0x0000000000017941 */ /* 0x000fea0003800000 */
.L_x_373:
        /* <DEDUP_REMOVED lines=11> */
.L_x_376:
[----:B------:R-:W-:Y:S05]  /*fbc0*/  BSYNC B1 ;  /* 0x0000000000017941 */ /* 0x000fea0003800000 */
.L_x_375:
        /* <DEDUP_REMOVED lines=12> */
.L_x_378:
[----:B------:R-:W-:Y:S05]  /*fc90*/  BSYNC B1 ;  /* 0x0000000000017941 */ /* 0x000fea0003800000 */
.L_x_377:
        /* <DEDUP_REMOVED lines=12> */
.L_x_380:
[----:B------:R-:W-:Y:S05]  /*fd60*/  BSYNC B1 ;  /* 0x0000000000017941 */ /* 0x000fea0003800000 */
.L_x_379:
        /* <DEDUP_REMOVED lines=11> */
.L_x_382:
[----:B------:R-:W-:Y:S05]  /*fe20*/  BSYNC B1 ;  /* 0x0000000000017941 */ /* 0x000fea0003800000 */
.L_x_381:
        /* <DEDUP_REMOVED lines=11> */
.L_x_384:
[----:B------:R-:W-:Y:S05]  /*fee0*/  BSYNC B1 ;  /* 0x0000000000017941 */ /* 0x000fea0003800000 */
.L_x_383:
        /* <DEDUP_REMOVED lines=12> */
.L_x_386:
[----:B------:R-:W-:Y:S05]  /*ffb0*/  BSYNC B1 ;  /* 0x0000000000017941 */ /* 0x000fea0003800000 */
.L_x_385:
        /* <DEDUP_REMOVED lines=12> */
.L_x_388:
[----:B------:R-:W-:Y:S05]  /*10080*/  BSYNC B1 ;  /* 0x0000000000017941 */ /* 0x000fea0003800000 */
.L_x_387:
        /* <DEDUP_REMOVED lines=11> */
.L_x_390:
[----:B------:R-:W-:Y:S05]  /*10140*/  BSYNC B1 ;  /* 0x0000000000017941 */ /* 0x000fea0003800000 */
.L_x_389:
        /* <DEDUP_REMOVED lines=11> */
.L_x_392:
[----:B------:R-:W-:Y:S05]  /*10200*/  BSYNC B1 ;  /* 0x0000000000017941 */ /* 0x000fea0003800000 */
.L_x_391:
        /* <DEDUP_REMOVED lines=11> */
.L_x_394:
[----:B------:R-:W-:Y:S05]  /*102c0*/  BSYNC B1 ;  /* 0x0000000000017941 */ /* 0x000fea0003800000 */
.L_x_393:
        /* <DEDUP_REMOVED lines=11> */
.L_x_396:
[----:B------:R-:W-:Y:S05]  /*10380*/  BSYNC B1 ;  /* 0x0000000000017941 */ /* 0x000fea0003800000 */
.L_x_395:
        /* <DEDUP_REMOVED lines=11> */
.L_x_398:
[----:B------:R-:W-:Y:S05]  /*10440*/  BSYNC B1 ;  /* 0x0000000000017941 */ /* 0x000fea0003800000 */
.L_x_397:
        /* <DEDUP_REMOVED lines=11> */
.L_x_400:
[----:B------:R-:W-:Y:S05]  /*10500*/  BSYNC B1 ;  /* 0x0000000000017941 */ /* 0x000fea0003800000 */
.L_x_399:
        /* <DEDUP_REMOVED lines=11> */
.L_x_402:
[----:B------:R-:W-:Y:S05]  /*105c0*/  BSYNC B1 ;  /* 0x0000000000017941 */ /* 0x000fea0003800000 */
.L_x_401:
        /* <DEDUP_REMOVED lines=11> */
.L_x_404:
[----:B------:R-:W-:Y:S05]  /*10680*/  BSYNC B1 ;  /* 0x0000000000017941 */ /* 0x000fea0003800000 */
.L_x_403:
        /* <DEDUP_REMOVED lines=11> */
.L_x_406:
[----:B------:R-:W-:Y:S05]  /*10740*/  BSYNC B1 ;  /* 0x0000000000017941 */ /* 0x000fea0003800000 */
.L_x_405:
        /* <DEDUP_REMOVED lines=11> */
.L_x_408:
[----:B------:R-:W-:Y:S05]  /*10800*/  BSYNC B1 ;  /* 0x0000000000017941 */ /* 0x000fea0003800000 */
.L_x_407:
        /* <DEDUP_REMOVED lines=12> */
.L_x_410:
[----:B------:R-:W-:Y:S05]  /*108d0*/  BSYNC B1 ;  /* 0x0000000000017941 */ /* 0x000fea0003800000 */
.L_x_409:
        /* <DEDUP_REMOVED lines=12> */
.L_x_412:
[----:B------:R-:W-:Y:S05]  /*109a0*/  BSYNC B1 ;  /* 0x0000000000017941 */ /* 0x000fea0003800000 */
.L_x_411:
        /* <DEDUP_REMOVED lines=11> */
.L_x_414:
[----:B------:R-:W-:Y:S05]  /*10a60*/  BSYNC B1 ;  /* 0x0000000000017941 */ /* 0x000fea0003800000 */
.L_x_413:
        /* <DEDUP_REMOVED lines=11> */
.L_x_416:
[----:B------:R-:W-:Y:S05]  /*10b20*/  BSYNC B1 ;  /* 0x0000000000017941 */ /* 0x000fea0003800000 */
.L_x_415:
        /* <DEDUP_REMOVED lines=12> */
.L_x_418:
[----:B------:R-:W-:Y:S05]  /*10bf0*/  BSYNC B1 ;  /* 0x0000000000017941 */ /* 0x000fea0003800000 */
.L_x_417:
        /* <DEDUP_REMOVED lines=12> */
.L_x_420:
[----:B------:R-:W-:Y:S05]  /*10cc0*/  BSYNC B1 ;  /* 0x0000000000017941 */ /* 0x000fea0003800000 */
.L_x_419:
        /* <DEDUP_REMOVED lines=11> */
.L_x_422:
[----:B------:R-:W-:Y:S05]  /*10d80*/  BSYNC B1 ;  /* 0x0000000000017941 */ /* 0x000fea0003800000 */
.L_x_421:
        /* <DEDUP_REMOVED lines=11> */
.L_x_424:
[----:B------:R-:W-:Y:S05]  /*10e40*/  BSYNC B1 ;  /* 0x0000000000017941 */ /* 0x000fea0003800000 */
.L_x_423:
        /* <DEDUP_REMOVED lines=11> */
.L_x_426:
[----:B------:R-:W-:Y:S05]  /*10f00*/  BSYNC B1 ;  /* 0x0000000000017941 */ /* 0x000fea0003800000 */
.L_x_425:
        /* <DEDUP_REMOVED lines=11> */
.L_x_428:
[----:B------:R-:W-:Y:S05]  /*10fc0*/  BSYNC B1 ;  /* 0x0000000000017941 */ /* 0x000fea0003800000 */
.L_x_427:
        /* <DEDUP_REMOVED lines=11> */
.L_x_430:
[----:B------:R-:W-:Y:S05]  /*11080*/  BSYNC B1 ;  /* 0x0000000000017941 */ /* 0x000fea0003800000 */
.L_x_429:
        /* <DEDUP_REMOVED lines=11> */
.L_x_432:
[----:B------:R-:W-:Y:S05]  /*11140*/  BSYNC B1 ;  /* 0x0000000000017941 */ /* 0x000fea0003800000 */
.L_x_431:
        /* <DEDUP_REMOVED lines=11> */
.L_x_434:
[----:B------:R-:W-:Y:S05]  /*11200*/  BSYNC B1 ;  /* 0x0000000000017941 */ /* 0x000fea0003800000 */
.L_x_433:
        /* <DEDUP_REMOVED lines=11> */
.L_x_436:
[----:B------:R-:W-:Y:S05]  /*112c0*/  BSYNC B1 ;  /* 0x0000000000017941 */ /* 0x000fea0003800000 */
.L_x_435:
        /* <DEDUP_REMOVED lines=11> */
.L_x_438:
[----:B------:R-:W-:Y:S05]  /*11380*/  BSYNC B1 ;  /* 0x0000000000017941 */ /* 0x000fea0003800000 */
.L_x_437:
        /* <DEDUP_REMOVED lines=11> */
.L_x_440:
[----:B------:R-:W-:Y:S05]  /*11440*/  BSYNC B1 ;  /* 0x0000000000017941 */ /* 0x000fea0003800000 */
.L_x_439:
        /* <DEDUP_REMOVED lines=12> */
.L_x_442:
[----:B------:R-:W-:Y:S05]  /*11510*/  BSYNC B1 ;  /* 0x0000000000017941 */ /* 0x000fea0003800000 */
.L_x_441:
        /* <DEDUP_REMOVED lines=12> */
.L_x_444:
[----:B------:R-:W-:Y:S05]  /*115e0*/  BSYNC B1 ;  /* 0x0000000000017941 */ /* 0x000fea0003800000 */
.L_x_443:
        /* <DEDUP_REMOVED lines=11> */
.L_x_446:
[----:B------:R-:W-:Y:S05]  /*116a0*/  BSYNC B1 ;  /* 0x0000000000017941 */ /* 0x000fea0003800000 */
.L_x_445:
        /* <DEDUP_REMOVED lines=11> */
.L_x_448:
[----:B------:R-:W-:Y:S05]  /*11760*/  BSYNC B1 ;  /* 0x0000000000017941 */ /* 0x000fea0003800000 */
.L_x_447:
        /* <DEDUP_REMOVED lines=12> */
.L_x_450:
[----:B------:R-:W-:Y:S05]  /*11830*/  BSYNC B1 ;  /* 0x0000000000017941 */ /* 0x000fea0003800000 */
.L_x_449:
        /* <DEDUP_REMOVED lines=12> */
.L_x_452:
[----:B------:R-:W-:Y:S05]  /*11900*/  BSYNC B1 ;  /* 0x0000000000017941 */ /* 0x000fea0003800000 */
.L_x_451:
        /* <DEDUP_REMOVED lines=11> */
.L_x_454:
[----:B------:R-:W-:Y:S05]  /*119c0*/  BSYNC B1 ;  /* 0x0000000000017941 */ /* 0x000fea0003800000 */
.L_x_453:
        /* <DEDUP_REMOVED lines=11> */
.L_x_456:
[----:B------:R-:W-:Y:S05]  /*11a80*/  BSYNC B1 ;  /* 0x0000000000017941 */ /* 0x000fea0003800000 */
.L_x_455:
        /* <DEDUP_REMOVED lines=11> */
.L_x_458:
[----:B------:R-:W-:Y:S05]  /*11b40*/  BSYNC B1 ;  /* 0x0000000000017941 */ /* 0x000fea0003800000 */
.L_x_457:
        /* <DEDUP_REMOVED lines=11> */
.L_x_460:
[----:B------:R-:W-:Y:S05]  /*11c00*/  BSYNC B1 ;  /* 0x0000000000017941 */ /* 0x000fea0003800000 */
.L_x_459:
        /* <DEDUP_REMOVED lines=11> */
.L_x_462:
[----:B------:R-:W-:Y:S05]  /*11cc0*/  BSYNC B1 ;  /* 0x0000000000017941 */ /* 0x000fea0003800000 */
.L_x_461:
        /* <DEDUP_REMOVED lines=11> */
.L_x_464:
[----:B------:R-:W-:Y:S05]  /*11d80*/  BSYNC B1 ;  /* 0x0000000000017941 */ /* 0x000fea0003800000 */
.L_x_463:
        /* <DEDUP_REMOVED lines=11> */
.L_x_466:
[----:B------:R-:W-:Y:S05]  /*11e40*/  BSYNC B1 ;  /* 0x0000000000017941 */ /* 0x000fea0003800000 */
.L_x_465:
        /* <DEDUP_REMOVED lines=11> */
.L_x_468:
[----:B------:R-:W-:Y:S05]  /*11f00*/  BSYNC B1 ;  /* 0x0000000000017941 */ /* 0x000fea0003800000 */
.L_x_467:
        /* <DEDUP_REMOVED lines=11> */
.L_x_470:
[----:B------:R-:W-:Y:S05]  /*11fc0*/  BSYNC B1 ;  /* 0x0000000000017941 */ /* 0x000fea0003800000 */
.L_x_469:
        /* <DEDUP_REMOVED lines=11> */
.L_x_472:
[----:B------:R-:W-:Y:S05]  /*12080*/  BSYNC B1 ;  /* 0x0000000000017941 */ /* 0x000fea0003800000 */
.L_x_471:
        /* <DEDUP_REMOVED lines=12> */
.L_x_474:
[----:B------:R-:W-:Y:S05]  /*12150*/  BSYNC B1 ;  /* 0x0000000000017941 */ /* 0x000fea0003800000 */
.L_x_473:
        /* <DEDUP_REMOVED lines=12> */
.L_x_476:
[----:B------:R-:W-:Y:S05]  /*12220*/  BSYNC B1 ;  /* 0x0000000000017941 */ /* 0x000fea0003800000 */
.L_x_475:
        /* <DEDUP_REMOVED lines=11> */
.L_x_478:
[----:B------:R-:W-:Y:S05]  /*122e0*/  BSYNC B1 ;  /* 0x0000000000017941 */ /* 0x000fea0003800000 */
.L_x_477:
        /* <DEDUP_REMOVED lines=11> */
.L_x_480:
[----:B------:R-:W-:Y:S05]  /*123a0*/  BSYNC B1 ;  /* 0x0000000000017941 */ /* 0x000fea0003800000 */
.L_x_479:
        /* <DEDUP_REMOVED lines=12> */
.L_x_482:
[----:B------:R-:W-:Y:S05]  /*12470*/  BSYNC B1 ;  /* 0x0000000000017941 */ /* 0x000fea0003800000 */
.L_x_481:
        /* <DEDUP_REMOVED lines=12> */
.L_x_484:
[----:B------:R-:W-:Y:S05]  /*12540*/  BSYNC B1 ;  /* 0x0000000000017941 */ /* 0x000fea0003800000 */
.L_x_483:
        /* <DEDUP_REMOVED lines=11> */
.L_x_486:
[----:B------:R-:W-:Y:S05]  /*12600*/  BSYNC B1 ;  /* 0x0000000000017941 */ /* 0x000fea0003800000 */
.L_x_485:
        /* <DEDUP_REMOVED lines=11> */
.L_x_488:
[----:B------:R-:W-:Y:S05]  /*126c0*/  BSYNC B1 ;  /* 0x0000000000017941 */ /* 0x000fea0003800000 */
.L_x_487:
        /* <DEDUP_REMOVED lines=11> */
.L_x_490:
[----:B------:R-:W-:Y:S05]  /*12780*/  BSYNC B1 ;  /* 0x0000000000017941 */ /* 0x000fea0003800000 */
.L_x_489:
        /* <DEDUP_REMOVED lines=11> */
.L_x_492:
[----:B------:R-:W-:Y:S05]  /*12840*/  BSYNC B1 ;  /* 0x0000000000017941 */ /* 0x000fea0003800000 */
.L_x_491:
        /* <DEDUP_REMOVED lines=11> */
.L_x_494:
[----:B------:R-:W-:Y:S05]  /*12900*/  BSYNC B1 ;  /* 0x0000000000017941 */ /* 0x000fea0003800000 */
.L_x_493:
        /* <DEDUP_REMOVED lines=11> */
.L_x_496:
[----:B------:R-:W-:Y:S05]  /*129c0*/  BSYNC B1 ;  /* 0x0000000000017941 */ /* 0x000fea0003800000 */
.L_x_495:
        /* <DEDUP_REMOVED lines=11> */
.L_x_498:
[----:B------:R-:W-:Y:S05]  /*12a80*/  BSYNC B1 ;  /* 0x0000000000017941 */ /* 0x000fea0003800000 */
.L_x_497:
        /* <DEDUP_REMOVED lines=11> */
.L_x_500:
[----:B------:R-:W-:Y:S05]  /*12b40*/  BSYNC B1 ;  /* 0x0000000000017941 */ /* 0x000fea0003800000 */
.L_x_499:
        /* <DEDUP_REMOVED lines=11> */
.L_x_502:
[----:B------:R-:W-:Y:S05]  /*12c00*/  BSYNC B1 ;  /* 0x0000000000017941 */ /* 0x000fea0003800000 */
.L_x_501:
        /* <DEDUP_REMOVED lines=11> */
.L_x_504:
[----:B------:R-:W-:Y:S05]  /*12cc0*/  BSYNC B1 ;  /* 0x0000000000017941 */ /* 0x000fea0003800000 */
.L_x_503:
[----:B------:R-:W-:Y:S05]  /*12cd0*/  @!P0 BRA `(.L_x_505) ;  /* 0x00000044000c8947 */ /* 0x000fea0003800000 */
[----:B-----5:R-:W-:Y:S01]  /*12ce0*/  HADD2.F32 R17, -RZ, R17.H0_H0 ;  /* 0x20000011ff117230 */ /* 0x020fe20000004100 */
[----:B------:R-:W-:-:S04]  /*12cf0*/  ULDC.64 UR4, c[0x0][0x208] ;  /* 0x0000820000047ab9 */ /* 0x000fc80000000a00 */
[----:B------:R-:W-:-:S04]  /*12d00*/  FMUL R0, R17, R16 ;  /* 0x0000001011007220 */ /* 0x000fc80000400000 */
[----:B------:R-:W-:-:S05]  /*12d10*/  FFMA R0, R31, R2, R0 ;  /* 0x000000021f007223 */ /* 0x000fca0000000000 */
[----:B------:R-:W-:-:S05]  /*12d20*/  F2FP.F16.F32.PACK_AB R0, RZ, R0 ;  /* 0x00000000ff00723e */ /* 0x000fca00000000ff */
[----:B------:R0:W-:Y:S01]  /*12d30*/  STG.E.U16 desc[UR4][R14.64+0x1d2], R0 ;  /* 0x0001d2000e007986 */ /* 0x0001e2000c101504 */
[----:B------:R-:W-:Y:S05]  /*12d40*/  BRA `(.L_x_505) ;  /* 0x0000004000f07947 */ /* 0x000fea0003800000 */
.L_x_30:
[----:B------:R-:W2:Y:S01]  /*12d50*/  LDL.LU R9, [R1+0x84] ;  /* 0x0000840001097983 */ /* 0x000ea20000300800 */
[----:B------:R-:W-:-:S03]  /*12d60*/  ULDC.64 UR4, c[0x0][0x5c0] ;  /* 0x0001700000047ab9 */ /* 0x000fc60000000a00 */
[----:B------:R-:W3:Y:S04]  /*12d70*/  LDL.LU R15, [R1+0x88] ;  /* 0x00008800010f7983 */ /* 0x000ee80000300800 */
[----:B------:R-:W4:Y:S04]  /*12d80*/  LDL.LU R14, [R1+0x8c] ;  /* 0x00008c00010e7983 */ /* 0x000f280000300800 */
[----:B------:R-:W5:Y:S04]  /*12d90*/  LDL.LU R8, [R1+0x80] ;  /* 0x0000800001087983 */ /* 0x000f680000300800 */
[----:B------:R-:W5:Y:S04]  /*12da0*/  LDL.LU R13, [R1+0x90] ;  /* 0x00009000010d7983 */ /* 0x000f680000300800 */
[----:B------:R-:W5:Y:S04]  /*12db0*/  LDL.LU R12, [R1+0x94] ;  /* 0x00009400010c7983 */ /* 0x000f680000300800 */
[----:B------:R-:W5:Y:S04]  /*12dc0*/  LDL.LU R21, [R1+0x98] ;  /* 0x0000980001157983 */ /* 0x000f680000300800 */
[----:B------:R-:W5:Y:S01]  /*12dd0*/  LDL.LU R20, [R1+0x9c] ;  /* 0x00009c0001147983 */ /* 0x000f620000300800 */
[----:B------:R-:W-:Y:S01]  /*12de0*/  LEA R4, P2, R18, UR4, 0x1 ;  /* 0x0000000412047c11 */ /* 0x000fe2000f8408ff */
[----:B------:R-:W-:-:S03]  /*12df0*/  ULDC.64 UR6, c[0x0][0x208] ;  /* 0x0000820000067ab9 */ /* 0x000fc60000000a00 */
[----:B------:R-:W-:Y:S02]  /*12e00*/  LEA.HI.X R5, R18, UR5, R22, 0x1, P2 ;  /* 0x0000000512057c11 */ /* 0x000fe400090f0c16 */
[----:B------:R-:W5:Y:S01]  /*12e10*/  LDL.LU R18, [R1+0x60] ;  /* 0x0000600001127983 */ /* 0x000f620000300800 */
[----:B------:R-:W-:-:S03]  /*12e20*/  ISETP.GT.AND P2, PT, R3, 0x1, PT ;  /* 0x000000010300780c */ /* 0x000fc60003f44270 */
[----:B------:R-:W5:Y:S01]  /*12e30*/  LDL.LU R22, [R1+0x64] ;  /* 0x0000640001167983 */ /* 0x000f620000300800 */
[----:B------:R-:W-:-:S03]  /*12e40*/  ISETP.GT.AND P3, PT, R0, RZ, P2 ;  /* 0x000000ff0000720c */ /* 0x000fc60001764270 */
[----:B------:R-:W5:Y:S04]  /*12e50*/  LDL.LU R227, [R1+0x68] ;  /* 0x0000680001e37983 */ /* 0x000f680000300800 */
[----:B------:R-:W5:Y:S04]  /*12e60*/  LDL.LU R226, [R1+0x6c] ;  /* 0x00006c0001e27983 */ /* 0x000f680000300800 */
[----:B------:R-:W5:Y:S04]  /*12e70*/  LDL.LU R225, [R1+0x70] ;  /* 0x0000700001e17983 */ /* 0x000f680000300800 */
[----:B------:R-:W5:Y:S04]  /*12e80*/  LDL.LU R224, [R1+0x74] ;  /* 0x0000740001e07983 */ /* 0x000f680000300800 */
[----:B------:R-:W5:Y:S01]  /*12e90*/  LDL.LU R23, [R1+0x78] ;  /* 0x0000780001177983 */ /* 0x000f620000300800 */
[----:B------:R-:W-:-:S02]  /*12ea0*/  IMAD.SHL.U32 R19, R6, 0x10, RZ ;  /* 0x0000001006137824 */ /* 0x000fc400078e00ff */
[-C--:B--2---:R-:W-:Y:S01]  /*12eb0*/  FMUL R9, R9, R2.reuse ;  /* 0x0000000209097220 */ /* 0x084fe20000400000 */
[----:B---3--:R-:W-:-:S04]  /*12ec0*/  FMUL R15, R15, R2 ;  /* 0x000000020f0f7220 */ /* 0x008fc80000400000 */
[----:B------:R-:W-:Y:S01]  /*12ed0*/  F2FP.F16.F32.PACK_AB R9, RZ, R9 ;  /* 0x00000009ff09723e */ /* 0x000fe200000000ff */
[----:B----4-:R-:W-:-:S03]  /*12ee0*/  FMUL R14, R14, R2 ;  /* 0x000000020e0e7220 */ /* 0x010fc60000400000 */
[----:B------:R-:W-:Y:S02]  /*12ef0*/  PRMT R10, R9, 0x7610, R10 ;  /* 0x00007610090a7816 */ /* 0x000fe4000000000a */
[----:B------:R-:W-:Y:S01]  /*12f00*/  F2FP.F16.F32.PACK_AB R15, RZ, R15 ;  /* 0x0000000fff0f723e */ /* 0x000fe200000000ff */
[----:B-----5:R-:W-:Y:S01]  /*12f10*/  FMUL R8, R8, R2 ;  /* 0x0000000208087220 */ /* 0x020fe20000400000 */
[----:B------:R-:W-:Y:S01]  /*12f20*/  F2FP.F16.F32.PACK_AB R14, RZ, R14 ;  /* 0x0000000eff0e723e */ /* 0x000fe200000000ff */
[----:B------:R-:W-:-:S03]  /*12f30*/  FMUL R13, R13, R2 ;  /* 0x000000020d0d7220 */ /* 0x000fc60000400000 */
[----:B------:R-:W-:Y:S01]  /*12f40*/  F2FP.F16.F32.PACK_AB R8, RZ, R8 ;  /* 0x00000008ff08723e */ /* 0x000fe200000000ff */
[----:B------:R-:W-:-:S03]  /*12f50*/  FMUL R12, R12, R2 ;  /* 0x000000020c0c7220 */ /* 0x000fc60000400000 */
[----:B------:R-:W-:Y:S01]  /*12f60*/  PRMT R11, R8, 0x7610, R11 ;  /* 0x00007610080b7816 */ /* 0x000fe2000000000b */
[-C--:B------:R-:W-:Y:S01]  /*12f70*/  FMUL R9, R21, R2.reuse ;  /* 0x0000000215097220 */ /* 0x080fe20000400000 */
[----:B------:R0:W-:Y:S01]  /*12f80*/  @P3 STG.E.U16 desc[UR6][R4.64+0x2], R10 ;  /* 0x0000020a04003986 */ /* 0x0001e2000c101506 */
[----:B------:R-:W-:Y:S01]  /*12f90*/  F2FP.F16.F32.PACK_AB R13, RZ, R13 ;  /* 0x0000000dff0d723e */ /* 0x000fe200000000ff */
[----:B------:R-:W-:Y:S02]  /*12fa0*/  FMUL R8, R20, R2 ;  /* 0x0000000214087220 */ /* 0x000fe40000400000 */
[----:B------:R-:W2:Y:S01]  /*12fb0*/  LDL.LU R21, [R1+0x7c] ;  /* 0x00007c0001157983 */ /* 0x000ea20000300800 */
[----:B------:R-:W-:Y:S02]  /*12fc0*/  SHF.L.U64.HI R20, R6, 0x4, R7 ;  /* 0x0000000406147819 */ /* 0x000fe40000010207 */
[----:B------:R-:W-:Y:S01]  /*12fd0*/  F2FP.F16.F32.PACK_AB R12, RZ, R12 ;  /* 0x0000000cff0c723e */ /* 0x000fe200000000ff */
[----:B------:R1:W-:Y:S01]  /*12fe0*/  @P1 STG.E.U16 desc[UR6][R4.64], R11 ;  /* 0x0000000b04001986 */ /* 0x0003e2000c101506 */
[----:B------:R-:W-:-:S02]  /*12ff0*/  ISETP.GT.AND P3, PT, R0, 0x8, P0 ;  /* 0x000000080000780c */ /* 0x000fc40000764270 */
[----:B0-----:R-:W-:-:S05]  /*13000*/  IADD3 R10, P1, R19, R4, RZ ;  /* 0x00000004130a7210 */ /* 0x001fca0007f3e0ff */
[----:B-1----:R-:W-:Y:S01]  /*13010*/  IMAD.X R11, R20, 0x1, R5, P1 ;  /* 0x00000001140b7824 */ /* 0x002fe200008e0605 */
[----:B------:R-:W-:-:S05]  /*13020*/  ISETP.GT.AND P1, PT, R0, 0x8, P2 ;  /* 0x000000080000780c */ /* 0x000fca0001724270 */
[----:B------:R-:W-:Y:S01]  /*13030*/  @P3 STG.E.U16 desc[UR6][R10.64], R15 ;  /* 0x0000000f0a003986 */ /* 0x000fe2000c101506 */
[----:B------:R-:W-:-:S07]  /*13040*/  ISETP.GT.AND P3, PT, R3, 0x8, PT ;  /* 0x000000080300780c */ /* 0x000fce0003f64270 */
[----:B------:R-:W-:Y:S01]  /*13050*/  @P1 STG.E.U16 desc[UR6][R10.64+0x2], R14 ;  /* 0x0000020e0a001986 */ /* 0x000fe2000c101506 */
[----:B------:R-:W-:-:S13]  /*13060*/  ISETP.GT.AND P1, PT, R0, RZ, P3 ;  /* 0x000000ff0000720c */ /* 0x000fda0001f24270 */
[----:B------:R-:W-:Y:S01]  /*13070*/  @P1 STG.E.U16 desc[UR6][R4.64+0x10], R13 ;  /* 0x0000100d04001986 */ /* 0x000fe2000c101506 */
[----:B------:R-:W-:-:S04]  /*13080*/  ISETP.GT.AND P1, PT, R3, 0x9, PT ;  /* 0x000000090300780c */ /* 0x000fc80003f24270 */
[C---:B------:R-:W-:Y:S02]  /*13090*/  ISETP.GT.AND P4, PT, R0.reuse, RZ, P1 ;  /* 0x000000ff0000720c */ /* 0x040fe40000f84270 */
[----:B------:R-:W-:Y:S02]  /*130a0*/  ISETP.GT.AND P5, PT, R0, 0x8, P1 ;  /* 0x000000080000780c */ /* 0x000fe40000fa4270 */
[----:B------:R-:W-:-:S09]  /*130b0*/  F2FP.F16.F32.PACK_AB R9, RZ, R9 ;  /* 0x00000009ff09723e */ /* 0x000fd200000000ff */
[----:B------:R0:W-:Y:S01]  /*130c0*/  @P4 STG.E.U16 desc[UR6][R4.64+0x12], R12 ;  /* 0x0000120c04004986 */ /* 0x0001e2000c101506 */
[----:B------:R-:W-:Y:S02]  /*130d0*/  ISETP.GT.AND P4, PT, R0, 0x8, P3 ;  /* 0x000000080000780c */ /* 0x000fe40001f84270 */
[----:B------:R-:W-:-:S05]  /*130e0*/  F2FP.F16.F32.PACK_AB R8, RZ, R8 ;  /* 0x00000008ff08723e */ /* 0x000fca00000000ff */
[----:B------:R-:W-:Y:S06]  /*130f0*/  @P5 STG.E.U16 desc[UR6][R10.64+0x12], R8 ;  /* 0x000012080a005986 */ /* 0x000fec000c101506 */
[----:B------:R1:W-:Y:S01]  /*13100*/  @P4 STG.E.U16 desc[UR6][R10.64+0x10], R9 ;  /* 0x000010090a004986 */ /* 0x0003e2000c101506 */
[----:B------:R-:W-:Y:S01]  /*13110*/  ISETP.GT.AND P4, PT, R0, 0x80, P0 ;  /* 0x000000800000780c */ /* 0x000fe20000784270 */
[----:B0-----:R-:W-:Y:S01]  /*13120*/  FMUL R12, R18, R2 ;  /* 0x00000002120c7220 */ /* 0x001fe20000400000 */
[----:B------:R-:W-:-:S04]  /*13130*/  IMAD R18, R7, 0xf0, RZ ;  /* 0x000000f007127824 */ /* 0x000fc800078e02ff */
[----:B------:R-:W-:Y:S01]  /*13140*/  F2FP.F16.F32.PACK_AB R12, RZ, R12 ;  /* 0x0000000cff0c723e */ /* 0x000fe200000000ff */
[----:B-1----:R-:W-:-:S04]  /*13150*/  IMAD.WIDE.U32 R8, R6, 0xf0, R10 ;  /* 0x000000f006087825 */ /* 0x002fc800078e000a */
[----:B------:R-:W-:Y:S02]  /*13160*/  IMAD.IADD R9, R18, 0x1, R9 ;  /* 0x0000000112097824 */ /* 0x000fe400078e0209 */
[----:B------:R-:W-:-:S03]  /*13170*/  FMUL R7, R22, R2 ;  /* 0x0000000216077220 */ /* 0x000fc60000400000 */
[----:B------:R0:W-:Y:S01]  /*13180*/  @P4 STG.E.U16 desc[UR6][R8.64], R12 ;  /* 0x0000000c08004986 */ /* 0x0001e2000c101506 */
[C---:B------:R-:W-:Y:S02]  /*13190*/  ISETP.GT.AND P4, PT, R0.reuse, 0x80, P2 ;  /* 0x000000800000780c */ /* 0x040fe40001784270 */
[----:B------:R-:W-:Y:S02]  /*131a0*/  F2FP.F16.F32.PACK_AB R7, RZ, R7 ;  /* 0x00000007ff07723e */ /* 0x000fe400000000ff */
[----:B------:R-:W-:-:S09]  /*131b0*/  ISETP.GT.AND P0, PT, R0, 0x88, P0 ;  /* 0x000000880000780c */ /* 0x000fd20000704270 */
[----:B------:R1:W-:Y:S01]  /*131c0*/  @P4 STG.E.U16 desc[UR6][R8.64+0x2], R7 ;  /* 0x0000020708004986 */ /* 0x0003e2000c101506 */
[----:B0-----:R-:W-:Y:S01]  /*131d0*/  IADD3 R12, P4, R19, R8, RZ ;  /* 0x00000008130c7210 */ /* 0x001fe20007f9e0ff */
[----:B-1----:R-:W-:-:S04]  /*131e0*/  FMUL R7, R227, R2 ;  /* 0x00000002e3077220 */ /* 0x002fc80000400000 */
[----:B------:R-:W-:Y:S01]  /*131f0*/  IMAD.X R13, R20, 0x1, R9, P4 ;  /* 0x00000001140d7824 */ /* 0x000fe200020e0609 */
[----:B------:R-:W-:-:S04]  /*13200*/  F2FP.F16.F32.PACK_AB R7, RZ, R7 ;  /* 0x00000007ff07723e */ /* 0x000fc800000000ff */
[----:B------:R-:W-:Y:S02]  /*13210*/  PRMT R17, R7, 0x7610, R17 ;  /* 0x0000761007117816 */ /* 0x000fe40000000011 */
[----:B------:R-:W-:-:S03]  /*13220*/  ISETP.GT.AND P2, PT, R0, 0x88, P2 ;  /* 0x000000880000780c */ /* 0x000fc60001744270 */
[----:B------:R-:W-:Y:S01]  /*13230*/  @P0 STG.E.U16 desc[UR6][R12.64], R17 ;  /* 0x000000110c000986 */ /* 0x000fe2000c101506 */
[----:B------:R-:W-:Y:S01]  /*13240*/  ISETP.GT.AND P0, PT, R0, 0x80, P3 ;  /* 0x000000800000780c */ /* 0x000fe20001f04270 */
[-C--:B------:R-:W-:Y:S01]  /*13250*/  FMUL R14, R226, R2.reuse ;  /* 0x00000002e20e7220 */ /* 0x080fe20000400000 */
[----:B------:R-:W-:-:S04]  /*13260*/  FMUL R15, R225, R2 ;  /* 0x00000002e10f7220 */ /* 0x000fc80000400000 */
[----:B------:R-:W-:Y:S02]  /*13270*/  F2FP.F16.F32.PACK_AB R14, RZ, R14 ;  /* 0x0000000eff0e723e */ /* 0x000fe400000000ff */
[----:B------:R-:W-:-:S03]  /*13280*/  F2FP.F16.F32.PACK_AB R7, RZ, R15 ;  /* 0x0000000fff07723e */ /* 0x000fc600000000ff */
[----:B------:R0:W-:Y:S04]  /*13290*/  @P2 STG.E.U16 desc[UR6][R12.64+0x2], R14 ;  /* 0x0000020e0c002986 */ /* 0x0001e8000c101506 */
[----:B------:R1:W-:Y:S01]  /*132a0*/  @P0 STG.E.U16 desc[UR6][R8.64+0x10], R7 ;  /* 0x0000100708000986 */ /* 0x0003e2000c101506 */
[C---:B------:R-:W-:Y:S02]  /*132b0*/  ISETP.GT.AND P0, PT, R0.reuse, 0x80, P1 ;  /* 0x000000800000780c */ /* 0x040fe40000f04270 */
[----:B------:R-:W-:Y:S01]  /*132c0*/  ISETP.GT.AND P3, PT, R0, 0x88, P3 ;  /* 0x000000880000780c */ /* 0x000fe20001f64270 */
[----:B0-----:R-:W3:Y:S01]  /*132d0*/  LDL.LU R14, [R1+0x50] ;  /* 0x00005000010e7983 */ /* 0x001ee20000300800 */
[----:B-1----:R-:W-:-:S05]  /*132e0*/  FMUL R7, R224, R2 ;  /* 0x00000002e0077220 */ /* 0x002fca0000400000 */
[----:B------:R-:W-:-:S05]  /*132f0*/  F2FP.F16.F32.PACK_AB R7, RZ, R7 ;  /* 0x00000007ff07723e */ /* 0x000fca00000000ff */
[----:B------:R0:W-:Y:S01]  /*13300*/  @P0 STG.E.U16 desc[UR6][R8.64+0x12], R7 ;  /* 0x0000120708000986 */ /* 0x0001e2000c101506 */
[----:B------:R-:W-:Y:S01]  /*13310*/  ISETP.GT.AND P1, PT, R0, 0x88, P1 ;  /* 0x000000880000780c */ /* 0x000fe20000f24270 */
[----:B0-----:R-:W-:Y:S01]  /*13320*/  FMUL R7, R23, R2 ;  /* 0x0000000217077220 */ /* 0x001fe20000400000 */
[----:B------:R-:W-:Y:S02]  /*13330*/  @P3 IMAD.MOV.U32 R8, RZ, RZ, R12 ;  /* 0x000000ffff083224 */ /* 0x000fe400078e000c */
[----:B------:R-:W-:Y:S02]  /*13340*/  @P3 IMAD.MOV.U32 R9, RZ, RZ, R13 ;  /* 0x000000ffff093224 */ /* 0x000fe400078e000d */
[----:B------:R-:W-:-:S05]  /*13350*/  F2FP.F16.F32.PACK_AB R7, RZ, R7 ;  /* 0x00000007ff07723e */ /* 0x000fca00000000ff */
[----:B------:R0:W-:Y:S04]  /*13360*/  @P3 STG.E.U16 desc[UR6][R8.64+0x10], R7 ;  /* 0x0000100708003986 */ /* 0x0001e8000c101506 */
[----:B0-----:R-:W4:Y:S04]  /*13370*/  LDL.LU R8, [R1+0x40] ;  /* 0x0000400001087983 */ /* 0x001f280000300800 */
[----:B------:R-:W5:Y:S04]  /*13380*/  LDL.LU R9, [R1+0x48] ;  /* 0x0000480001097983 */ /* 0x000f680000300800 */
[----:B------:R-:W3:Y:S04]  /*13390*/  LDL.LU R22, [R1+0x54] ;  /* 0x0000540001167983 */ /* 0x000ee80000300800 */
[----:B------:R-:W3:Y:S01]  /*133a0*/  LDL.LU R23, [R1+0x58] ;  /* 0x0000580001177983 */ /* 0x000ee20000300800 */
[----:B--2---:R-:W-:-:S03]  /*133b0*/  FMUL R7, R21, R2 ;  /* 0x0000000215077220 */ /* 0x004fc60000400000 */
[----:B------:R-:W2:Y:S02]  /*133c0*/  LDL.LU R21, [R1+0x5c] ;  /* 0x00005c0001157983 */ /* 0x000ea40000300800 */
[----:B------:R-:W-:Y:S02]  /*133d0*/  F2FP.F16.F32.PACK_AB R7, RZ, R7 ;  /* 0x00000007ff07723e */ /* 0x000fe400000000ff */
[----:B------:R-:W2:Y:S04]  /*133e0*/  LDL.LU R17, [R1+0x20] ;  /* 0x0000200001117983 */ /* 0x000ea80000300800 */
[----:B------:R-:W2:Y:S04]  /*133f0*/  LDL.LU R15, [R1+0x24] ;  /* 0x00002400010f7983 */ /* 0x000ea80000300800 */
[----:B------:R-:W2:Y:S04]  /*13400*/  LDL.LU R227, [R1+0x28] ;  /* 0x0000280001e37983 */ /* 0x000ea80000300800 */
[----:B------:R-:W2:Y:S04]  /*13410*/  LDL.LU R226, [R1+0x2c] ;  /* 0x00002c0001e27983 */ /* 0x000ea80000300800 */
[----:B------:R-:W2:Y:S04]  /*13420*/  LDL.LU R225, [R1+0x30] ;  /* 0x0000300001e17983 */ /* 0x000ea80000300800 */
[----:B------:R-:W2:Y:S04]  /*13430*/  LDL.LU R224, [R1+0x34] ;  /* 0x0000340001e07983 */ /* 0x000ea80000300800 */
[----:B------:R0:W-:Y:S04]  /*13440*/  @P1 STG.E.U16 desc[UR6][R12.64+0x12], R7 ;  /* 0x000012070c001986 */ /* 0x0001e8000c101506 */
[----:B0-----:R-:W3:Y:S04]  /*13450*/  LDL.LU R12, [R1+0x44] ;  /* 0x00004400010c7983 */ /* 0x001ee80000300800 */
[----:B------:R-:W2:Y:S01]  /*13460*/  LDL.LU R13, [R1+0x4c] ;  /* 0x00004c00010d7983 */ /* 0x000ea20000300800 */
[----:B------:R-:W-:-:S02]  /*13470*/  ISETP.GT.AND P3, PT, R3, 0x10, PT ;  /* 0x000000100300780c */ /* 0x000fc40003f64270 */
[----:B------:R-:W-:Y:S02]  /*13480*/  ISETP.GT.AND P2, PT, R3, 0x11, PT ;  /* 0x000000110300780c */ /* 0x000fe40003f44270 */
[C---:B------:R-:W-:Y:S02]  /*13490*/  ISETP.GT.AND P0, PT, R0.reuse, RZ, P3 ;  /* 0x000000ff0000720c */ /* 0x040fe40001f04270 */
[C---:B------:R-:W-:Y:S02]  /*134a0*/  ISETP.GT.AND P1, PT, R0.reuse, RZ, P2 ;  /* 0x000000ff0000720c */ /* 0x040fe40001724270 */
[----:B------:R-:W-:Y:S01]  /*134b0*/  ISETP.GT.AND P4, PT, R0, 0x8, P2 ;  /* 0x000000080000780c */ /* 0x000fe20001784270 */
[----:B----4-:R-:W-:-:S05]  /*134c0*/  FMUL R8, R8, R2 ;  /* 0x0000000208087220 */ /* 0x010fca0000400000 */
[----:B------:R-:W-:-:S05]  /*134d0*/  F2FP.F16.F32.PACK_AB R8, RZ, R8 ;  /* 0x00000008ff08723e */ /* 0x000fca00000000ff */
[----:B------:R2:W-:Y:S01]  /*134e0*/  @P0 STG.E.U16 desc[UR6][R4.64+0x20], R8 ;  /* 0x0000200804000986 */ /* 0x0005e2000c101506 */
[----:B------:R-:W-:Y:S01]  /*134f0*/  ISETP.GT.AND P0, PT, R3, 0x18, PT ;  /* 0x000000180300780c */ /* 0x000fe20003f04270 */
[----:B-----5:R-:W-:-:S03]  /*13500*/  FMUL R9, R9, R2 ;  /* 0x0000000209097220 */ /* 0x020fc60000400000 */
[----:B------:R-:W-:Y:S02]  /*13510*/  ISETP.GT.AND P5, PT, R0, RZ, P0 ;  /* 0x000000ff0000720c */ /* 0x000fe400007a4270 */
[----:B------:R-:W-:Y:S01]  /*13520*/  F2FP.F16.F32.PACK_AB R9, RZ, R9 ;  /* 0x00000009ff09723e */ /* 0x000fe200000000ff */
[----:B---3--:R-:W-:-:S05]  /*13530*/  FMUL R7, R12, R2 ;  /* 0x000000020c077220 */ /* 0x008fca0000400000 */
[----:B------:R-:W-:Y:S01]  /*13540*/  F2FP.F16.F32.PACK_AB R7, RZ, R7 ;  /* 0x00000007ff07723e */ /* 0x000fe200000000ff */
[----:B--2---:R-:W-:-:S04]  /*13550*/  FMUL R8, R13, R2 ;  /* 0x000000020d087220 */ /* 0x004fc80000400000 */
[----:B------:R0:W-:Y:S01]  /*13560*/  @P1 STG.E.U16 desc[UR6][R4.64+0x22], R7 ;  /* 0x0000220704001986 */ /* 0x0001e2000c101506 */
[----:B------:R-:W-:Y:S02]  /*13570*/  ISETP.GT.AND P1, PT, R0, 0x8, P3 ;  /* 0x000000080000780c */ /* 0x000fe40001f24270 */
[----:B------:R-:W-:-:S05]  /*13580*/  F2FP.F16.F32.PACK_AB R8, RZ, R8 ;  /* 0x00000008ff08723e */ /* 0x000fca00000000ff */
[----:B------:R1:W-:Y:S01]  /*13590*/  @P4 STG.E.U16 desc[UR6][R10.64+0x22], R8 ;  /* 0x000022080a004986 */ /* 0x0003e2000c101506 */
[----:B0-----:R-:W-:-:S05]  /*135a0*/  FMUL R7, R14, R2 ;  /* 0x000000020e077220 */ /* 0x001fca0000400000 */
[----:B------:R-:W-:Y:S01]  /*135b0*/  F2FP.F16.F32.PACK_AB R7, RZ, R7 ;  /* 0x00000007ff07723e */ /* 0x000fe200000000ff */
[----:B-1----:R-:W-:Y:S01]  /*135c0*/  FMUL R8, R22, R2 ;  /* 0x0000000216087220 */ /* 0x002fe20000400000 */
[----:B------:R0:W-:Y:S04]  /*135d0*/  @P1 STG.E.U16 desc[UR6][R10.64+0x20], R9 ;  /* 0x000020090a001986 */ /* 0x0001e8000c101506 */
[----:B------:R1:W-:Y:S01]  /*135e0*/  @P5 STG.E.U16 desc[UR6][R4.64+0x30], R7 ;  /* 0x0000300704005986 */ /* 0x0003e2000c101506 */
[----:B------:R-:W-:-:S04]  /*135f0*/  F2FP.F16.F32.PACK_AB R8, RZ, R8 ;  /* 0x00000008ff08723e */ /* 0x000fc800000000ff */
[----:B0-----:R-:W-:Y:S01]  /*13600*/  PRMT R9, R8, 0x7610, R9 ;  /* 0x0000761008097816 */ /* 0x001fe20000000009 */
[-C--:B-1----:R-:W-:Y:S02]  /*13610*/  FMUL R7, R23, R2.reuse ;  /* 0x0000000217077220 */ /* 0x082fe40000400000 */
[----:B------:R-:W2:Y:S01]  /*13620*/  LDL.LU R23, [R1+0x38] ;  /* 0x0000380001177983 */ /* 0x000ea20000300800 */
[----:B------:R-:W-:-:S03]  /*13630*/  FMUL R8, R21, R2 ;  /* 0x0000000215087220 */ /* 0x000fc60000400000 */
[----:B------:R-:W3:Y:S01]  /*13640*/  LDL.LU R21, [R1+0x3c] ;  /* 0x00003c0001157983 */ /* 0x000ee20000300800 */
[----:B------:R-:W-:Y:S02]  /*13650*/  ISETP.GT.AND P1, PT, R3, 0x19, PT ;  /* 0x000000190300780c */ /* 0x000fe40003f24270 */
[C---:B------:R-:W-:Y:S01]  /*13660*/  ISETP.GT.AND P4, PT, R0.reuse, 0x8, P0 ;  /* 0x000000080000780c */ /* 0x040fe20000784270 */
[----:B------:R-:W4:Y:S01]  /*13670*/  LDL.LU R22, [R1+0x4] ;  /* 0x0000040001167983 */ /* 0x000f220000300800 */
[----:B------:R-:W-:Y:S02]  /*13680*/  ISETP.GT.AND P5, PT, R0, RZ, P1 ;  /* 0x000000ff0000720c */ /* 0x000fe40000fa4270 */
[----:B------:R-:W-:Y:S02]  /*13690*/  F2FP.F16.F32.PACK_AB R7, RZ, R7 ;  /* 0x00000007ff07723e */ /* 0x000fe400000000ff */
[----:B------:R-:W-:-:S09]  /*136a0*/  F2FP.F16.F32.PACK_AB R8, RZ, R8 ;  /* 0x00000008ff08723e */ /* 0x000fd200000000ff */
[----:B------:R0:W-:Y:S01]  /*136b0*/  @P5 STG.E.U16 desc[UR6][R4.64+0x32], R9 ;  /* 0x0000320904005986 */ /* 0x0001e2000c101506 */
[----:B------:R-:W-:-:S03]  /*136c0*/  ISETP.GT.AND P5, PT, R0, 0x8, P1 ;  /* 0x000000080000780c */ /* 0x000fc60000fa4270 */
[----:B------:R1:W-:Y:S01]  /*136d0*/  @P4 STG.E.U16 desc[UR6][R10.64+0x30], R7 ;  /* 0x000030070a004986 */ /* 0x0003e2000c101506 */
[----:B------:R-:W-:Y:S01]  /*136e0*/  ISETP.GT.AND P4, PT, R0, 0x80, P3 ;  /* 0x000000800000780c */ /* 0x000fe20001f84270 */
[----:B0-----:R-:W-:Y:S01]  /*136f0*/  FMUL R9, R17, R2 ;  /* 0x0000000211097220 */ /* 0x001fe20000400000 */
[----:B-1----:R-:W-:-:S04]  /*13700*/  IMAD.WIDE.U32 R6, R6, 0xf0, R10 ;  /* 0x000000f006067825 */ /* 0x002fc800078e000a */
[----:B------:R-:W-:-:S03]  /*13710*/  F2FP.F16.F32.PACK_AB R9, RZ, R9 ;  /* 0x00000009ff09723e */ /* 0x000fc600000000ff */
[----:B------:R0:W-:Y:S01]  /*13720*/  @P5 STG.E.U16 desc[UR6][R10.64+0x32], R8 ;  /* 0x000032080a005986 */ /* 0x0001e2000c101506 */
[----:B------:R-:W-:Y:S02]  /*13730*/  IMAD.IADD R7, R18, 0x1, R7 ;  /* 0x0000000112077824 */ /* 0x000fe400078e0207 */
[-C--:B------:R-:W-:Y:S01]  /*13740*/  FMUL R13, R15, R2.reuse ;  /* 0x000000020f0d7220 */ /* 0x080fe20000400000 */
[----:B------:R-:W-:Y:S02]  /*13750*/  FMUL R12, R227, R2 ;  /* 0x00000002e30c7220 */ /* 0x000fe40000400000 */
[----:B------:R1:W-:Y:S01]  /*13760*/  @P4 STG.E.U16 desc[UR6][R6.64+0x20], R9 ;  /* 0x0000200906004986 */ /* 0x0003e2000c101506 */
[----:B0-----:R-:W-:Y:S01]  /*13770*/  IADD3 R8, P5, R19, R6, RZ ;  /* 0x0000000613087210 */ /* 0x001fe20007fbe0ff */
[----:B------:R-:W-:-:S04]  /*13780*/  FMUL R15, R226, R2 ;  /* 0x00000002e20f7220 */ /* 0x000fc80000400000 */
[----:B-1----:R-:W-:Y:S02]  /*13790*/  IMAD.X R9, R20, 0x1, R7, P5 ;  /* 0x0000000114097824 */ /* 0x002fe400028e0607 */
[----:B------:R-:W5:Y:S04]  /*137a0*/  LDL.LU R20, [R1] ;  /* 0x0000000001147983 */ /* 0x000f680000300800 */
[----:B------:R-:W5:Y:S04]  /*137b0*/  LDL.LU R227, [R1+0x8] ;  /* 0x0000080001e37983 */ /* 0x000f680000300800 */
[----:B------:R-:W5:Y:S01]  /*137c0*/  LDL.LU R226, [R1+0xc] ;  /* 0x00000c0001e27983 */ /* 0x000f620000300800 */
[----:B------:R-:W-:Y:S01]  /*137d0*/  F2FP.F16.F32.PACK_AB R13, RZ, R13 ;  /* 0x0000000dff0d723e */ /* 0x000fe200000000ff */
[----:B------:R-:W-:-:S02]  /*137e0*/  FMUL R14, R225, R2 ;  /* 0x00000002e10e7220 */ /* 0x000fc40000400000 */
[----:B------:R-:W5:Y:S01]  /*137f0*/  LDL.LU R225, [R1+0x10] ;  /* 0x0000100001e17983 */ /* 0x000f620000300800 */
[----:B------:R-:W-:Y:S01]  /*13800*/  PRMT R19, R13, 0x7610, R19 ;  /* 0x000076100d137816 */ /* 0x000fe20000000013 */
[----:B------:R-:W-:Y:S02]  /*13810*/  FMUL R13, R224, R2 ;  /* 0x00000002e00d7220 */ /* 0x000fe40000400000 */
[----:B------:R-:W5:Y:S01]  /*13820*/  LDL.LU R224, [R1+0x14] ;  /* 0x0000140001e07983 */ /* 0x000f620000300800 */
[----:B------:R-:W-:-:S04]  /*13830*/  F2FP.F16.F32.PACK_AB R12, RZ, R12 ;  /* 0x0000000cff0c723e */ /* 0x000fc800000000ff */
[----:B------:R-:W-:Y:S01]  /*13840*/  PRMT R18, R12, 0x7610, R18 ;  /* 0x000076100c127816 */ /* 0x000fe20000000012 */
[-C--:B--2---:R-:W-:Y:S02]  /*13850*/  FMUL R12, R23, R2.reuse ;  /* 0x00000002170c7220 */ /* 0x084fe40000400000 */
[----:B------:R-:W2:Y:S01]  /*13860*/  LDL.LU R23, [R1+0x18] ;  /* 0x0000180001177983 */ /* 0x000ea20000300800 */
[----:B---3--:R-:W-:-:S03]  /*13870*/  FMUL R17, R21, R2 ;  /* 0x0000000215117220 */ /* 0x008fc60000400000 */
[----:B------:R-:W3:Y:S01]  /*13880*/  LDL.LU R21, [R1+0x1c] ;  /* 0x00001c0001157983 */ /* 0x000ee20000300800 */
[C---:B------:R-:W-:Y:S02]  /*13890*/  ISETP.GT.AND P4, PT, R0.reuse, 0x80, P2 ;  /* 0x000000800000780c */ /* 0x040fe40001784270 */
[C---:B------:R-:W-:Y:S02]  /*138a0*/  ISETP.GT.AND P3, PT, R0.reuse, 0x88, P3 ;  /* 0x000000880000780c */ /* 0x040fe40001f64270 */
[----:B------:R-:W-:-:S09]  /*138b0*/  ISETP.GT.AND P2, PT, R0, 0x88, P2 ;  /* 0x000000880000780c */ /* 0x000fd20001744270 */
[----:B------:R-:W-:Y:S04]  /*138c0*/  @P4 STG.E.U16 desc[UR6][R6.64+0x22], R19 ;  /* 0x0000221306004986 */ /* 0x000fe8000c101506 */
[----:B------:R-:W-:Y:S01]  /*138d0*/  @P3 STG.E.U16 desc[UR6][R8.64+0x20], R18 ;  /* 0x0000201208003986 */ /* 0x000fe2000c101506 */
[C---:B------:R-:W-:Y:S02]  /*138e0*/  ISETP.GT.AND P3, PT, R0.reuse, 0x80, P1 ;  /* 0x000000800000780c */ /* 0x040fe40000f64270 */
[C---:B------:R-:W-:Y:S02]  /*138f0*/  ISETP.GT.AND P4, PT, R0.reuse, 0x80, P0 ;  /* 0x000000800000780c */ /* 0x040fe40000784270 */
[C---:B------:R-:W-:Y:S02]  /*13900*/  ISETP.GT.AND P0, PT, R0.reuse, 0x88, P0 ;  /* 0x000000880000780c */ /* 0x040fe40000704270 */
[----:B------:R-:W-:-:S02]  /*13910*/  ISETP.GT.AND P1, PT, R0, 0x88, P1 ;  /* 0x000000880000780c */ /* 0x000fc40000f24270 */
[----:B------:R-:W-:Y:S02]  /*13920*/  F2FP.F16.F32.PACK_AB R15, RZ, R15 ;  /* 0x0000000fff0f723e */ /* 0x000fe400000000ff */
[----:B------:R-:W-:Y:S02]  /*13930*/  F2FP.F16.F32.PACK_AB R13, RZ, R13 ;  /* 0x0000000dff0d723e */ /* 0x000fe400000000ff */
[----:B------:R-:W-:Y:S01]  /*13940*/  F2FP.F16.F32.PACK_AB R14, RZ, R14 ;  /* 0x0000000eff0e723e */ /* 0x000fe200000000ff */
[----:B------:R-:W-:Y:S01]  /*13950*/  @P2 STG.E.U16 desc[UR6][R8.64+0x22], R15 ;  /* 0x0000220f08002986 */ /* 0x000fe2000c101506 */
[----:B------:R-:W-:Y:S02]  /*13960*/  F2FP.F16.F32.PACK_AB R12, RZ, R12 ;  /* 0x0000000cff0c723e */ /* 0x000fe400000000ff */
[----:B------:R-:W-:Y:S01]  /*13970*/  F2FP.F16.F32.PACK_AB R17, RZ, R17 ;  /* 0x00000011ff11723e */ /* 0x000fe200000000ff */
[----:B------:R4:W-:Y:S01]  /*13980*/  @P3 STG.E.U16 desc[UR6][R6.64+0x32], R13 ;  /* 0x0000320d06003986 */ /* 0x0009e2000c101506 */
[----:B------:R-:W-:-:S02]  /*13990*/  ISETP.GT.AND P3, PT, R3, 0x20, PT ;  /* 0x000000200300780c */ /* 0x000fc40003f64270 */
[----:B------:R-:W-:Y:S01]  /*139a0*/  ISETP.GT.AND P2, PT, R3, 0x21, PT ;  /* 0x000000210300780c */ /* 0x000fe20003f44270 */
[----:B------:R-:W-:Y:S03]  /*139b0*/  @P4 STG.E.U16 desc[UR6][R6.64+0x30], R14 ;  /* 0x0000300e06004986 */ /* 0x000fe6000c101506 */
[C---:B------:R-:W-:Y:S01]  /*139c0*/  ISETP.GT.AND P4, PT, R0.reuse, RZ, P2 ;  /* 0x000000ff0000720c */ /* 0x040fe20001784270 */
[----:B------:R5:W-:Y:S01]  /*139d0*/  @P0 STG.E.U16 desc[UR6][R8.64+0x30], R12 ;  /* 0x0000300c08000986 */ /* 0x000be2000c101506 */
[----:B------:R-:W-:-:S03]  /*139e0*/  ISETP.GT.AND P0, PT, R0, RZ, P3 ;  /* 0x000000ff0000720c */ /* 0x000fc60001f04270 */
[----:B------:R0:W-:Y:S01]  /*139f0*/  @P1 STG.E.U16 desc[UR6][R8.64+0x32], R17 ;  /* 0x0000321108001986 */ /* 0x0001e2000c101506 */
[----:B------:R-:W-:Y:S01]  /*13a00*/  ISETP.GT.AND P1, PT, R0, 0x8, P2 ;  /* 0x000000080000780c */ /* 0x000fe20001724270 */
[-C--:B----4-:R-:W-:Y:S01]  /*13a10*/  FMUL R13, R22, R2.reuse ;  /* 0x00000002160d7220 */ /* 0x090fe20000400000 */
[----:B------:R-:W-:Y:S01]  /*13a20*/  ISETP.GT.AND P5, PT, R0, 0x8, P3 ;  /* 0x000000080000780c */ /* 0x000fe20001fa4270 */
[----:B-----5:R-:W-:-:S03]  /*13a30*/  FMUL R12, R20, R2 ;  /* 0x00000002140c7220 */ /* 0x020fc60000400000 */
[----:B------:R-:W-:Y:S01]  /*13a40*/  F2FP.F16.F32.PACK_AB R13, RZ, R13 ;  /* 0x0000000dff0d723e */ /* 0x000fe200000000ff */
[-C--:B------:R-:W-:Y:S01]  /*13a50*/  FMUL R14, R227, R2.reuse ;  /* 0x00000002e30e7220 */ /* 0x080fe20000400000 */
[----:B------:R-:W-:Y:S01]  /*13a60*/  FMUL R15, R226, R2 ;  /* 0x00000002e20f7220 */ /* 0x000fe20000400000 */
[----:B------:R-:W-:-:S04]  /*13a70*/  F2FP.F16.F32.PACK_AB R12, RZ, R12 ;  /* 0x0000000cff0c723e */ /* 0x000fc800000000ff */
[----:B------:R-:W-:Y:S01]  /*13a80*/  F2FP.F16.F32.PACK_AB R15, RZ, R15 ;  /* 0x0000000fff0f723e */ /* 0x000fe200000000ff */
[----:B------:R2:W-:Y:S01]  /*13a90*/  @P0 STG.E.U16 desc[UR6][R4.64+0x40], R12 ;  /* 0x0000400c04000986 */ /* 0x0005e2000c101506 */
[----:B------:R-:W-:-:S03]  /*13aa0*/  F2FP.F16.F32.PACK_AB R14, RZ, R14 ;  /* 0x0000000eff0e723e */ /* 0x000fc600000000ff */
[----:B------:R3:W-:Y:S01]  /*13ab0*/  @P4 STG.E.U16 desc[UR6][R4.64+0x42], R13 ;  /* 0x0000420d04004986 */ /* 0x0007e2000c101506 */
[----:B------:R-:W-:-:S03]  /*13ac0*/  ISETP.GT.AND P0, PT, R3, 0x28, PT ;  /* 0x000000280300780c */ /* 0x000fc60003f04270 */
[----:B------:R-:W-:Y:S01]  /*13ad0*/  @P1 STG.E.U16 desc[UR6][R10.64+0x42], R15 ;  /* 0x0000420f0a001986 */ /* 0x000fe2000c101506 */
[----:B------:R-:W-:-:S03]  /*13ae0*/  ISETP.GT.AND P1, PT, R3, 0x29, PT ;  /* 0x000000290300780c */ /* 0x000fc60003f24270 */
[----:B------:R1:W-:Y:S01]  /*13af0*/  @P5 STG.E.U16 desc[UR6][R10.64+0x40], R14 ;  /* 0x0000400e0a005986 */ /* 0x0003e2000c101506 */
[C---:B------:R-:W-:Y:S02]  /*13b00*/  ISETP.GT.AND P5, PT, R0.reuse, RZ, P0 ;  /* 0x000000ff0000720c */ /* 0x040fe400007a4270 */
[----:B------:R-:W-:Y:S01]  /*13b10*/  ISETP.GT.AND P4, PT, R0, RZ, P1 ;  /* 0x000000ff0000720c */ /* 0x000fe20000f84270 */
[-C--:B0-----:R-:W-:Y:S01]  /*13b20*/  FMUL R17, R225, R2.reuse ;  /* 0x00000002e1117220 */ /* 0x081fe20000400000 */
[----:B------:R-:W-:-:S04]  /*13b30*/  FMUL R18, R224, R2 ;  /* 0x00000002e0127220 */ /* 0x000fc80000400000 */
[----:B------:R-:W-:Y:S02]  /*13b40*/  F2FP.F16.F32.PACK_AB R17, RZ, R17 ;  /* 0x00000011ff11723e */ /* 0x000fe400000000ff */
[----:B------:R-:W-:-:S03]  /*13b50*/  F2FP.F16.F32.PACK_AB R18, RZ, R18 ;  /* 0x00000012ff12723e */ /* 0x000fc600000000ff */
[----:B------:R0:W-:Y:S01]  /*13b60*/  @P5 STG.E.U16 desc[UR6][R4.64+0x50], R17 ;  /* 0x0000501104005986 */ /* 0x0001e2000c101506 */
[----:B------:R-:W-:-:S03]  /*13b70*/  ISETP.GT.AND P5, PT, R0, 0x8, P0 ;  /* 0x000000080000780c */ /* 0x000fc600007a4270 */
[----:B------:R0:W-:Y:S01]  /*13b80*/  @P4 STG.E.U16 desc[UR6][R4.64+0x52], R18 ;  /* 0x0000521204004986 */ /* 0x0001e2000c101506 */
[----:B------:R-:W-:Y:S01]  /*13b90*/  ISETP.GT.AND P4, PT, R0, 0x8, P1 ;  /* 0x000000080000780c */ /* 0x000fe20000f84270 */
[-C--:B------:R-:W-:Y:S01]  /*13ba0*/  FMUL R217, R217, R2.reuse ;  /* 0x00000002d9d97220 */ /* 0x080fe20000400000 */
[----:B------:R-:W-:-:S04]  /*13bb0*/  FMUL R218, R218, R2 ;  /* 0x00000002dada7220 */ /* 0x000fc80000400000 */
[----:B------:R-:W-:Y:S02]  /*13bc0*/  F2FP.F16.F32.PACK_AB R217, RZ, R217 ;  /* 0x000000d9ffd9723e */ /* 0x000fe400000000ff */
[----:B------:R-:W-:Y:S01]  /*13bd0*/  F2FP.F16.F32.PACK_AB R218, RZ, R218 ;  /* 0x000000daffda723e */ /* 0x000fe200000000ff */
[-C--:B------:R-:W-:Y:S01]  /*13be0*/  FMUL R219, R219, R2.reuse ;  /* 0x00000002dbdb7220 */ /* 0x080fe20000400000 */
[-C--:B------:R-:W-:Y:S01]  /*13bf0*/  FMUL R221, R221, R2.reuse ;  /* 0x00000002dddd7220 */ /* 0x080fe20000400000 */
[-C--:B------:R-:W-:Y:S01]  /*13c00*/  FMUL R220, R220, R2.reuse ;  /* 0x00000002dcdc7220 */ /* 0x080fe20000400000 */
[-C--:B------:R-:W-:Y:S01]  /*13c10*/  FMUL R222, R222, R2.reuse ;  /* 0x00000002dede7220 */ /* 0x080fe20000400000 */
[----:B------:R-:W-:Y:S01]  /*13c20*/  FMUL R223, R223, R2 ;  /* 0x00000002dfdf7220 */ /* 0x000fe20000400000 */
[----:B------:R-:W-:Y:S02]  /*13c30*/  F2FP.F16.F32.PACK_AB R219, RZ, R219 ;  /* 0x000000dbffdb723e */ /* 0x000fe400000000ff */
[----:B------:R-:W-:-:S02]  /*13c40*/  F2FP.F16.F32.PACK_AB R221, RZ, R221 ;  /* 0x000000ddffdd723e */ /* 0x000fc400000000ff */
[----:B------:R-:W-:Y:S02]  /*13c50*/  F2FP.F16.F32.PACK_AB R220, RZ, R220 ;  /* 0x000000dcffdc723e */ /* 0x000fe400000000ff */
[----:B------:R-:W-:Y:S02]  /*13c60*/  F2FP.F16.F32.PACK_AB R222, RZ, R222 ;  /* 0x000000deffde723e */ /* 0x000fe400000000ff */
[----:B------:R-:W-:Y:S01]  /*13c70*/  F2FP.F16.F32.PACK_AB R223, RZ, R223 ;  /* 0x000000dfffdf723e */ /* 0x000fe200000000ff */
[-C--:B------:R-:W-:Y:S01]  /*13c80*/  FMUL R208, R208, R2.reuse ;  /* 0x00000002d0d07220 */ /* 0x080fe20000400000 */
[-C--:B------:R-:W-:Y:S01]  /*13c90*/  FMUL R209, R209, R2.reuse ;  /* 0x00000002d1d17220 */ /* 0x080fe20000400000 */
[-C--:B------:R-:W-:Y:S01]  /*13ca0*/  FMUL R211, R211, R2.reuse ;  /* 0x00000002d3d37220 */ /* 0x080fe20000400000 */
[----:B------:R-:W-:Y:S02]  /*13cb0*/  FMUL R210, R210, R2 ;  /* 0x00000002d2d27220 */ /* 0x000fe40000400000 */
[----:B------:R-:W-:-:S02]  /*13cc0*/  F2FP.F16.F32.PACK_AB R208, RZ, R208 ;  /* 0x000000d0ffd0723e */ /* 0x000fc400000000ff */
[----:B------:R-:W-:Y:S02]  /*13cd0*/  F2FP.F16.F32.PACK_AB R209, RZ, R209 ;  /* 0x000000d1ffd1723e */ /* 0x000fe400000000ff */
[----:B------:R-:W-:Y:S02]  /*13ce0*/  F2FP.F16.F32.PACK_AB R211, RZ, R211 ;  /* 0x000000d3ffd3723e */ /* 0x000fe400000000ff */
[----:B------:R-:W-:Y:S01]  /*13cf0*/  F2FP.F16.F32.PACK_AB R210, RZ, R210 ;  /* 0x000000d2ffd2723e */ /* 0x000fe200000000ff */
[-C--:B------:R-:W-:Y:S01]  /*13d00*/  FMUL R212, R212, R2.reuse ;  /* 0x00000002d4d47220 */ /* 0x080fe20000400000 */
[----:B------:R-:W-:-:S04]  /*13d10*/  FMUL R213, R213, R2 ;  /* 0x00000002d5d57220 */ /* 0x000fc80000400000 */
[----:B------:R-:W-:Y:S02]  /*13d20*/  F2FP.F16.F32.PACK_AB R212, RZ, R212 ;  /* 0x000000d4ffd4723e */ /* 0x000fe400000000ff */
[----:B------:R-:W-:Y:S01]  /*13d30*/  F2FP.F16.F32.PACK_AB R213, RZ, R213 ;  /* 0x000000d5ffd5723e */ /* 0x000fe200000000ff */
[-C--:B------:R-:W-:Y:S01]  /*13d40*/  FMUL R214, R214, R2.reuse ;  /* 0x00000002d6d67220 */ /* 0x080fe20000400000 */
[----:B------:R-:W-:-:S04]  /*13d50*/  FMUL R215, R215, R2 ;  /* 0x00000002d7d77220 */ /* 0x000fc80000400000 */
[----:B------:R-:W-:Y:S02]  /*13d60*/  F2FP.F16.F32.PACK_AB R214, RZ, R214 ;  /* 0x000000d6ffd6723e */ /* 0x000fe400000000ff */
[----:B------:R-:W-:Y:S01]  /*13d70*/  F2FP.F16.F32.PACK_AB R215, RZ, R215 ;  /* 0x000000d7ffd7723e */ /* 0x000fe200000000ff */
[-C--:B------:R-:W-:Y:S01]  /*13d80*/  FMUL R200, R200, R2.reuse ;  /* 0x00000002c8c87220 */ /* 0x080fe20000400000 */
[-C--:B------:R-:W-:Y:S01]  /*13d90*/  FMUL R201, R201, R2.reuse ;  /* 0x00000002c9c97220 */ /* 0x080fe20000400000 */
[----:B------:R-:W-:-:S03]  /*13da0*/  FMUL R202, R202, R2 ;  /* 0x00000002caca7220 */ /* 0x000fc60000400000 */
[----:B------:R-:W-:Y:S02]  /*13db0*/  F2FP.F16.F32.PACK_AB R200, RZ, R200 ;  /* 0x000000c8ffc8723e */ /* 0x000fe400000000ff */
[----:B------:R-:W-:Y:S02]  /*13dc0*/  F2FP.F16.F32.PACK_AB R201, RZ, R201 ;  /* 0x000000c9ffc9723e */ /* 0x000fe400000000ff */
[----:B------:R-:W-:Y:S01]  /*13dd0*/  F2FP.F16.F32.PACK_AB R202, RZ, R202 ;  /* 0x000000caffca723e */ /* 0x000fe200000000ff */
[-C--:B------:R-:W-:Y:S01]  /*13de0*/  FMUL R203, R203, R2.reuse ;  /* 0x00000002cbcb7220 */ /* 0x080fe20000400000 */
[-C--:B------:R-:W-:Y:S01]  /*13df0*/  FMUL R205, R205, R2.reuse ;  /* 0x00000002cdcd7220 */ /* 0x080fe20000400000 */
[-C--:B------:R-:W-:Y:S01]  /*13e00*/  FMUL R204, R204, R2.reuse ;  /* 0x00000002cccc7220 */ /* 0x080fe20000400000 */
[-C--:B------:R-:W-:Y:S01]  /*13e10*/  FMUL R206, R206, R2.reuse ;  /* 0x00000002cece7220 */ /* 0x080fe20000400000 */
[----:B------:R-:W-:Y:S01]  /*13e20*/  FMUL R207, R207, R2 ;  /* 0x00000002cfcf7220 */ /* 0x000fe20000400000 */
[----:B------:R-:W-:-:S02]  /*13e30*/  F2FP.F16.F32.PACK_AB R203, RZ, R203 ;  /* 0x000000cbffcb723e */ /* 0x000fc400000000ff */
[----:B------:R-:W-:Y:S02]  /*13e40*/  F2FP.F16.F32.PACK_AB R205, RZ, R205 ;  /* 0x000000cdffcd723e */ /* 0x000fe400000000ff */
[----:B------:R-:W-:Y:S02]  /*13e50*/  F2FP.F16.F32.PACK_AB R204, RZ, R204 ;  /* 0x000000ccffcc723e */ /* 0x000fe400000000ff */
[----:B------:R-:W-:Y:S01]  /*13e60*/  F2FP.F16.F32.PACK_AB R206, RZ, R206 ;  /* 0x000000ceffce723e */ /* 0x000fe200000000ff */
[-C--:B--2---:R-:W-:Y:S01]  /*13e70*/  FMUL R12, R23, R2.reuse ;  /* 0x00000002170c7220 */ /* 0x084fe20000400000 */
[----:B---3--:R-:W-:-:S04]  /*13e80*/  FMUL R13, R21, R2 ;  /* 0x00000002150d7220 */ /* 0x008fc80000400000 */
[----:B------:R-:W-:Y:S02]  /*13e90*/  F2FP.F16.F32.PACK_AB R12, RZ, R12 ;  /* 0x0000000cff0c723e */ /* 0x000fe400000000ff */
[----:B------:R-:W-:Y:S02]  /*13ea0*/  F2FP.F16.F32.PACK_AB R13, RZ, R13 ;  /* 0x0000000dff0d723e */ /* 0x000fe400000000ff */
[----:B-1----:R-:W-:-:S03]  /*13eb0*/  PRMT R14, R12, 0x7610, R14 ;  /* 0x000076100c0e7816 */ /* 0x002fc6000000000e */
[----:B------:R0:W-:Y:S01]  /*13ec0*/  @P4 STG.E.U16 desc[UR6][R10.64+0x52], R13 ;  /* 0x0000520d0a004986 */ /* 0x0001e2000c101506 */
[----:B------:R-:W-:-:S03]  /*13ed0*/  ISETP.GT.AND P4, PT, R0, 0x80, P2 ;  /* 0x000000800000780c */ /* 0x000fc60001784270 */
[----:B------:R0:W-:Y:S01]  /*13ee0*/  @P5 STG.E.U16 desc[UR6][R10.64+0x50], R14 ;  /* 0x0000500e0a005986 */ /* 0x0001e2000c101506 */
[C---:B------:R-:W-:Y:S02]  /*13ef0*/  ISETP.GT.AND P5, PT, R0.reuse, 0x80, P3 ;  /* 0x000000800000780c */ /* 0x040fe40001fa4270 */
[----:B------:R-:W-:Y:S01]  /*13f00*/  ISETP.GT.AND P3, PT, R0, 0x88, P3 ;  /* 0x000000880000780c */ /* 0x000fe20001f64270 */
[----:B------:R-:W-:-:S05]  /*13f10*/  FMUL R12, R216, R2 ;  /* 0x00000002d80c7220 */ /* 0x000fca0000400000 */
[----:B------:R-:W-:Y:S01]  /*13f20*/  F2FP.F16.F32.PACK_AB R12, RZ, R12 ;  /* 0x0000000cff0c723e */ /* 0x000fe200000000ff */
[----:B------:R0:W-:Y:S01]  /*13f30*/  @P4 STG.E.U16 desc[UR6][R6.64+0x42], R217 ;  /* 0x000042d906004986 */ /* 0x0001e2000c101506 */
[----:B------:R-:W-:-:S03]  /*13f40*/  ISETP.GT.AND P2, PT, R0, 0x88, P2 ;  /* 0x000000880000780c */ /* 0x000fc60001744270 */
[----:B------:R0:W-:Y:S04]  /*13f50*/  @P5 STG.E.U16 desc[UR6][R6.64+0x40], R12 ;  /* 0x0000400c06005986 */ /* 0x0001e8000c101506 */
[----:B------:R0:W-:Y:S01]  /*13f60*/  @P3 STG.E.U16 desc[UR6][R8.64+0x40], R218 ;  /* 0x000040da08003986 */ /* 0x0001e2000c101506 */
[C---:B------:R-:W-:Y:S02]  /*13f70*/  ISETP.GT.AND P3, PT, R0.reuse, 0x80, P1 ;  /* 0x000000800000780c */ /* 0x040fe40000f64270 */
[C---:B------:R-:W-:Y:S02]  /*13f80*/  ISETP.GT.AND P4, PT, R0.reuse, 0x80, P0 ;  /* 0x000000800000780c */ /* 0x040fe40000784270 */
[C---:B------:R-:W-:Y:S02]  /*13f90*/  ISETP.GT.AND P0, PT, R0.reuse, 0x88, P0 ;  /* 0x000000880000780c */ /* 0x040fe40000704270 */
[----:B------:R-:W-:Y:S01]  /*13fa0*/  ISETP.GT.AND P1, PT, R0, 0x88, P1 ;  /* 0x000000880000780c */ /* 0x000fe20000f24270 */
[----:B------:R0:W-:Y:S01]  /*13fb0*/  @P2 STG.E.U16 desc[UR6][R8.64+0x42], R219 ;  /* 0x000042db08002986 */ /* 0x0001e2000c101506 */
[----:B------:R-:W-:-:S05]  /*13fc0*/  ISETP.GT.AND P2, PT, R3, 0x31, PT ;  /* 0x000000310300780c */ /* 0x000fca0003f44270 */
[----:B------:R0:W-:Y:S01]  /*13fd0*/  @P3 STG.E.U16 desc[UR6][R6.64+0x52], R221 ;  /* 0x000052dd06003986 */ /* 0x0001e2000c101506 */
[----:B------:R-:W-:-:S03]  /*13fe0*/  ISETP.GT.AND P3, PT, R3, 0x30, PT ;  /* 0x000000300300780c */ /* 0x000fc60003f64270 */
[----:B------:R0:W-:Y:S01]  /*13ff0*/  @P4 STG.E.U16 desc[UR6][R6.64+0x50], R220 ;  /* 0x000050dc06004986 */ /* 0x0001e2000c101506 */
[----:B------:R-:W-:-:S03]  /*14000*/  ISETP.GT.AND P4, PT, R0, RZ, P2 ;  /* 0x000000ff0000720c */ /* 0x000fc60001784270 */
[----:B------:R0:W-:Y:S01]  /*14010*/  @P0 STG.E.U16 desc[UR6][R8.64+0x50], R222 ;  /* 0x000050de08000986 */ /* 0x0001e2000c101506 */
[----:B------:R-:W-:-:S03]  /*14020*/  ISETP.GT.AND P0, PT, R0, RZ, P3 ;  /* 0x000000ff0000720c */ /* 0x000fc60001f04270 */
[----:B------:R0:W-:Y:S01]  /*14030*/  @P1 STG.E.U16 desc[UR6][R8.64+0x52], R223 ;  /* 0x000052df08001986 */ /* 0x0001e2000c101506 */
[C---:B------:R-:W-:Y:S02]  /*14040*/  ISETP.GT.AND P1, PT, R0.reuse, 0x8, P2 ;  /* 0x000000080000780c */ /* 0x040fe40001724270 */
[----:B------:R-:W-:-:S03]  /*14050*/  ISETP.GT.AND P5, PT, R0, 0x8, P3 ;  /* 0x000000080000780c */ /* 0x000fc60001fa4270 */
[----:B------:R0:W-:Y:S04]  /*14060*/  @P4 STG.E.U16 desc[UR6][R4.64+0x62], R209 ;  /* 0x000062d104004986 */ /* 0x0001e8000c101506 */
[----:B------:R0:W-:Y:S01]  /*14070*/  @P0 STG.E.U16 desc[UR6][R4.64+0x60], R208 ;  /* 0x000060d004000986 */ /* 0x0001e2000c101506 */
[----:B------:R-:W-:-:S03]  /*14080*/  ISETP.GT.AND P0, PT, R3, 0x38, PT ;  /* 0x000000380300780c */ /* 0x000fc60003f04270 */
[----:B------:R0:W-:Y:S01]  /*14090*/  @P1 STG.E.U16 desc[UR6][R10.64+0x62], R211 ;  /* 0x000062d30a001986 */ /* 0x0001e2000c101506 */
[----:B------:R-:W-:-:S03]  /*140a0*/  ISETP.GT.AND P1, PT, R3, 0x39, PT ;  /* 0x000000390300780c */ /* 0x000fc60003f24270 */
[----:B------:R0:W-:Y:S01]  /*140b0*/  @P5 STG.E.U16 desc[UR6][R10.64+0x60], R210 ;  /* 0x000060d20a005986 */ /* 0x0001e2000c101506 */
[C---:B------:R-:W-:Y:S02]  /*140c0*/  ISETP.GT.AND P5, PT, R0.reuse, RZ, P0 ;  /* 0x000000ff0000720c */ /* 0x040fe400007a4270 */
[----:B------:R-:W-:-:S11]  /*140d0*/  ISETP.GT.AND P4, PT, R0, RZ, P1 ;  /* 0x000000ff0000720c */ /* 0x000fd60000f84270 */
[----:B------:R0:W-:Y:S01]  /*140e0*/  @P5 STG.E.U16 desc[UR6][R4.64+0x70], R212 ;  /* 0x000070d404005986 */ /* 0x0001e2000c101506 */
[----:B------:R-:W-:-:S03]  /*140f0*/  ISETP.GT.AND P5, PT, R0, 0x8, P0 ;  /* 0x000000080000780c */ /* 0x000fc600007a4270 */
[----:B------:R0:W-:Y:S01]  /*14100*/  @P4 STG.E.U16 desc[UR6][R4.64+0x72], R213 ;  /* 0x000072d504004986 */ /* 0x0001e2000c101506 */
[----:B------:R-:W-:-:S09]  /*14110*/  ISETP.GT.AND P4, PT, R0, 0x8, P1 ;  /* 0x000000080000780c */ /* 0x000fd20000f84270 */
[----:B------:R0:W-:Y:S01]  /*14120*/  @P5 STG.E.U16 desc[UR6][R10.64+0x70], R214 ;  /* 0x000070d60a005986 */ /* 0x0001e2000c101506 */
[----:B------:R-:W-:-:S03]  /*14130*/  ISETP.GT.AND P5, PT, R0, 0x80, P3 ;  /* 0x000000800000780c */ /* 0x000fc60001fa4270 */
[----:B------:R0:W-:Y:S01]  /*14140*/  @P4 STG.E.U16 desc[UR6][R10.64+0x72], R215 ;  /* 0x000072d70a004986 */ /* 0x0001e2000c101506 */
[C---:B------:R-:W-:Y:S02]  /*14150*/  ISETP.GT.AND P4, PT, R0.reuse, 0x80, P2 ;  /* 0x000000800000780c */ /* 0x040fe40001784270 */
[C---:B------:R-:W-:Y:S02]  /*14160*/  ISETP.GT.AND P3, PT, R0.reuse, 0x88, P3 ;  /* 0x000000880000780c */ /* 0x040fe40001f64270 */
[----:B------:R-:W-:-:S05]  /*14170*/  ISETP.GT.AND P2, PT, R0, 0x88, P2 ;  /* 0x000000880000780c */ /* 0x000fca0001744270 */
[----:B------:R0:W-:Y:S04]  /*14180*/  @P5 STG.E.U16 desc[UR6][R6.64+0x60], R200 ;  /* 0x000060c806005986 */ /* 0x0001e8000c101506 */
[----:B------:R0:W-:Y:S04]  /*14190*/  @P4 STG.E.U16 desc[UR6][R6.64+0x62], R201 ;  /* 0x000062c906004986 */ /* 0x0001e8000c101506 */
[----:B------:R0:W-:Y:S01]  /*141a0*/  @P3 STG.E.U16 desc[UR6][R8.64+0x60], R202 ;  /* 0x000060ca08003986 */ /* 0x0001e2000c101506 */
[C---:B------:R-:W-:Y:S02]  /*141b0*/  ISETP.GT.AND P3, PT, R0.reuse, 0x80, P1 ;  /* 0x000000800000780c */ /* 0x040fe40000f64270 */
[----:B------:R-:W-:-:S02]  /*141c0*/  ISETP.GT.AND P4, PT, R0, 0x80, P0 ;  /* 0x000000800000780c */ /* 0x000fc40000784270 */
[C---:B------:R-:W-:Y:S02]  /*141d0*/  ISETP.GT.AND P0, PT, R0.reuse, 0x88, P0 ;  /* 0x000000880000780c */ /* 0x040fe40000704270 */
[----:B------:R-:W-:Y:S01]  /*141e0*/  ISETP.GT.AND P1, PT, R0, 0x88, P1 ;  /* 0x000000880000780c */ /* 0x000fe20000f24270 */
[----:B------:R0:W-:Y:S01]  /*141f0*/  @P2 STG.E.U16 desc[UR6][R8.64+0x62], R203 ;  /* 0x000062cb08002986 */ /* 0x0001e2000c101506 */
[----:B------:R-:W-:Y:S02]  /*14200*/  F2FP.F16.F32.PACK_AB R207, RZ, R207 ;  /* 0x000000cfffcf723e */ /* 0x000fe400000000ff */
[----:B------:R-:W-:-:S03]  /*14210*/  ISETP.GT.AND P2, PT, R3, 0x41, PT ;  /* 0x000000410300780c */ /* 0x000fc60003f44270 */
[----:B------:R0:W-:Y:S01]  /*14220*/  @P3 STG.E.U16 desc[UR6][R6.64+0x72], R205 ;  /* 0x000072cd06003986 */ /* 0x0001e2000c101506 */
[----:B------:R-:W-:-:S03]  /*14230*/  ISETP.GT.AND P3, PT, R3, 0x40, PT ;  /* 0x000000400300780c */ /* 0x000fc60003f64270 */
[----:B------:R0:W-:Y:S01]  /*14240*/  @P4 STG.E.U16 desc[UR6][R6.64+0x70], R204 ;  /* 0x000070cc06004986 */ /* 0x0001e2000c101506 */
[----:B------:R-:W-:-:S03]  /*14250*/  ISETP.GT.AND P4, PT, R0, RZ, P2 ;  /* 0x000000ff0000720c */ /* 0x000fc60001784270 */
[----:B------:R0:W-:Y:S01]  /*14260*/  @P0 STG.E.U16 desc[UR6][R8.64+0x70], R206 ;  /* 0x000070ce08000986 */ /* 0x0001e2000c101506 */
[----:B------:R-:W-:-:S03]  /*14270*/  ISETP.GT.AND P0, PT, R0, RZ, P3 ;  /* 0x000000ff0000720c */ /* 0x000fc60001f04270 */
[----:B------:R0:W-:Y:S01]  /*14280*/  @P1 STG.E.U16 desc[UR6][R8.64+0x72], R207 ;  /* 0x000072cf08001986 */ /* 0x0001e2000c101506 */
[----:B------:R-:W-:Y:S01]  /*14290*/  ISETP.GT.AND P1, PT, R0, 0x8, P2 ;  /* 0x000000080000780c */ /* 0x000fe20001724270 */
[-C--:B------:R-:W-:Y:S01]  /*142a0*/  FMUL R192, R192, R2.reuse ;  /* 0x00000002c0c07220 */ /* 0x080fe20000400000 */
[-C--:B------:R-:W-:Y:S01]  /*142b0*/  FMUL R193, R193, R2.reuse ;  /* 0x00000002c1c17220 */ /* 0x080fe20000400000 */
[-C--:B------:R-:W-:Y:S01]  /*142c0*/  FMUL R195, R195, R2.reuse ;  /* 0x00000002c3c37220 */ /* 0x080fe20000400000 */
[----:B------:R-:W-:Y:S01]  /*142d0*/  ISETP.GT.AND P5, PT, R0, 0x8, P3 ;  /* 0x000000080000780c */ /* 0x000fe20001fa4270 */
[----:B------:R-:W-:Y:S01]  /*142e0*/  FMUL R194, R194, R2 ;  /* 0x00000002c2c27220 */ /* 0x000fe20000400000 */
[----:B------:R-:W-:Y:S02]  /*142f0*/  F2FP.F16.F32.PACK_AB R192, RZ, R192 ;  /* 0x000000c0ffc0723e */ /* 0x000fe400000000ff */
[----:B------:R-:W-:Y:S02]  /*14300*/  F2FP.F16.F32.PACK_AB R193, RZ, R193 ;  /* 0x000000c1ffc1723e */ /* 0x000fe400000000ff */
[----:B------:R-:W-:Y:S01]  /*14310*/  F2FP.F16.F32.PACK_AB R195, RZ, R195 ;  /* 0x000000c3ffc3723e */ /* 0x000fe200000000ff */
[----:B------:R0:W-:Y:S01]  /*14320*/  @P0 STG.E.U16 desc[UR6][R4.64+0x80], R192 ;  /* 0x000080c004000986 */ /* 0x0001e2000c101506 */
[----:B------:R-:W-:-:S03]  /*14330*/  F2FP.F16.F32.PACK_AB R194, RZ, R194 ;  /* 0x000000c2ffc2723e */ /* 0x000fc600000000ff */
[----:B------:R0:W-:Y:S01]  /*14340*/  @P4 STG.E.U16 desc[UR6][R4.64+0x82], R193 ;  /* 0x000082c104004986 */ /* 0x0001e2000c101506 */
[----:B------:R-:W-:-:S03]  /*14350*/  ISETP.GT.AND P0, PT, R3, 0x48, PT ;  /* 0x000000480300780c */ /* 0x000fc60003f04270 */
[----:B------:R0:W-:Y:S01]  /*14360*/  @P1 STG.E.U16 desc[UR6][R10.64+0x82], R195 ;  /* 0x000082c30a001986 */ /* 0x0001e2000c101506 */
[----:B------:R-:W-:-:S03]  /*14370*/  ISETP.GT.AND P1, PT, R3, 0x49, PT ;  /* 0x000000490300780c */ /* 0x000fc60003f24270 */
[----:B------:R0:W-:Y:S01]  /*14380*/  @P5 STG.E.U16 desc[UR6][R10.64+0x80], R194 ;  /* 0x000080c20a005986 */ /* 0x0001e2000c101506 */
[C---:B------:R-:W-:Y:S02]  /*14390*/  ISETP.GT.AND P5, PT, R0.reuse, RZ, P0 ;  /* 0x000000ff0000720c */ /* 0x040fe400007a4270 */
[----:B------:R-:W-:Y:S01]  /*143a0*/  ISETP.GT.AND P4, PT, R0, RZ, P1 ;  /* 0x000000ff0000720c */ /* 0x000fe20000f84270 */
[-C--:B------:R-:W-:Y:S01]  /*143b0*/  FMUL R196, R196, R2.reuse ;  /* 0x00000002c4c47220 */ /* 0x080fe20000400000 */
        /* <DEDUP_REMOVED lines=10> */
[----:B------:R-:W-:-:S03]  /*14460*/  F2FP.F16.F32.PACK_AB R199, RZ, R199 ;  /* 0x000000c7ffc7723e */ /* 0x000fc600000000ff */
[----:B------:R0:W-:Y:S01]  /*14470*/  @P5 STG.E.U16 desc[UR6][R10.64+0x90], R198 ;  /* 0x000090c60a005986 */ /* 0x0001e2000c101506 */
[----:B------:R-:W-:-:S03]  /*14480*/  ISETP.GT.AND P5, PT, R0, 0x80, P3 ;  /* 0x000000800000780c */ /* 0x000fc60001fa4270 */
[----:B------:R0:W-:Y:S01]  /*14490*/  @P4 STG.E.U16 desc[UR6][R10.64+0x92], R199 ;  /* 0x000092c70a004986 */ /* 0x0001e2000c101506 */
[C---:B------:R-:W-:Y:S02]  /*144a0*/  ISETP.GT.AND P4, PT, R0.reuse, 0x80, P2 ;  /* 0x000000800000780c */ /* 0x040fe40001784270 */
[----:B------:R-:W-:Y:S01]  /*144b0*/  ISETP.GT.AND P3, PT, R0, 0x88, P3 ;  /* 0x000000880000780c */ /* 0x000fe20001f64270 */
[-C--:B------:R-:W-:Y:S01]  /*144c0*/  FMUL R184, R184, R2.reuse ;  /* 0x00000002b8b87220 */ /* 0x080fe20000400000 */
[-C--:B------:R-:W-:Y:S01]  /*144d0*/  FMUL R185, R185, R2.reuse ;  /* 0x00000002b9b97220 */ /* 0x080fe20000400000 */
[----:B------:R-:W-:-:S03]  /*144e0*/  FMUL R186, R186, R2 ;  /* 0x00000002baba7220 */ /* 0x000fc60000400000 */
[----:B------:R-:W-:Y:S02]  /*144f0*/  F2FP.F16.F32.PACK_AB R184, RZ, R184 ;  /* 0x000000b8ffb8723e */ /* 0x000fe400000000ff */
[----:B------:R-:W-:Y:S02]  /*14500*/  F2FP.F16.F32.PACK_AB R185, RZ, R185 ;  /* 0x000000b9ffb9723e */ /* 0x000fe400000000ff */
[----:B------:R-:W-:Y:S01]  /*14510*/  F2FP.F16.F32.PACK_AB R186, RZ, R186 ;  /* 0x000000baffba723e */ /* 0x000fe200000000ff */
[----:B------:R0:W-:Y:S01]  /*14520*/  @P5 STG.E.U16 desc[UR6][R6.64+0x80], R184 ;  /* 0x000080b806005986 */ /* 0x0001e2000c101506 */
[----:B------:R-:W-:-:S03]  /*14530*/  ISETP.GT.AND P2, PT, R0, 0x88, P2 ;  /* 0x000000880000780c */ /* 0x000fc60001744270 */
[----:B------:R0:W-:Y:S01]  /*14540*/  @P4 STG.E.U16 desc[UR6][R6.64+0x82], R185 ;  /* 0x000082b906004986 */ /* 0x0001e2000c101506 */
[----:B------:R-:W-:-:S03]  /*14550*/  FMUL R187, R187, R2 ;  /* 0x00000002bbbb7220 */ /* 0x000fc60000400000 */
[----:B------:R0:W-:Y:S01]  /*14560*/  @P3 STG.E.U16 desc[UR6][R8.64+0x80], R186 ;  /* 0x000080ba08003986 */ /* 0x0001e2000c101506 */
[C---:B------:R-:W-:Y:S01]  /*14570*/  ISETP.GT.AND P3, PT, R0.reuse, 0x80, P1 ;  /* 0x000000800000780c */ /* 0x040fe20000f64270 */
[-C--:B------:R-:W-:Y:S01]  /*14580*/  FMUL R189, R189, R2.reuse ;  /* 0x00000002bdbd7220 */ /* 0x080fe20000400000 */
[C---:B------:R-:W-:Y:S02]  /*14590*/  ISETP.GT.AND P4, PT, R0.reuse, 0x80, P0 ;  /* 0x000000800000780c */ /* 0x040fe40000784270 */
[----:B------:R-:W-:Y:S01]  /*145a0*/  ISETP.GT.AND P0, PT, R0, 0x88, P0 ;  /* 0x000000880000780c */ /* 0x000fe20000704270 */
[-C--:B------:R-:W-:Y:S01]  /*145b0*/  FMUL R188, R188, R2.reuse ;  /* 0x00000002bcbc7220 */ /* 0x080fe20000400000 */
[----:B------:R-:W-:Y:S01]  /*145c0*/  ISETP.GT.AND P1, PT, R0, 0x88, P1 ;  /* 0x000000880000780c */ /* 0x000fe20000f24270 */
[-C--:B------:R-:W-:Y:S01]  /*145d0*/  FMUL R190, R190, R2.reuse ;  /* 0x00000002bebe7220 */ /* 0x080fe20000400000 */
[----:B------:R-:W-:Y:S01]  /*145e0*/  F2FP.F16.F32.PACK_AB R187, RZ, R187 ;  /* 0x000000bbffbb723e */ /* 0x000fe200000000ff */
[----:B------:R-:W-:Y:S01]  /*145f0*/  FMUL R191, R191, R2 ;  /* 0x00000002bfbf7220 */ /* 0x000fe20000400000 */
[----:B------:R-:W-:-:S02]  /*14600*/  F2FP.F16.F32.PACK_AB R189, RZ, R189 ;  /* 0x000000bdffbd723e */ /* 0x000fc400000000ff */
[----:B------:R-:W-:Y:S01]  /*14610*/  F2FP.F16.F32.PACK_AB R188, RZ, R188 ;  /* 0x000000bcffbc723e */ /* 0x000fe200000000ff */
[----:B------:R0:W-:Y:S01]  /*14620*/  @P2 STG.E.U16 desc[UR6][R8.64+0x82], R187 ;  /* 0x000082bb08002986 */ /* 0x0001e2000c101506 */
[----:B------:R-:W-:Y:S02]  /*14630*/  F2FP.F16.F32.PACK_AB R190, RZ, R190 ;  /* 0x000000beffbe723e */ /* 0x000fe400000000ff */
[----:B------:R-:W-:Y:S01]  /*14640*/  F2FP.F16.F32.PACK_AB R191, RZ, R191 ;  /* 0x000000bfffbf723e */ /* 0x000fe200000000ff */
[----:B------:R0:W-:Y:S01]  /*14650*/  @P3 STG.E.U16 desc[UR6][R6.64+0x92], R189 ;  /* 0x000092bd06003986 */ /* 0x0001e2000c101506 */
[C---:B------:R-:W-:Y:S02]  /*14660*/  ISETP.GT.AND P3, PT, R3.reuse, 0x50, PT ;  /* 0x000000500300780c */ /* 0x040fe40003f64270 */
[----:B------:R-:W-:Y:S01]  /*14670*/  ISETP.GT.AND P2, PT, R3, 0x51, PT ;  /* 0x000000510300780c */ /* 0x000fe20003f44270 */
[----:B------:R0:W-:Y:S03]  /*14680*/  @P4 STG.E.U16 desc[UR6][R6.64+0x90], R188 ;  /* 0x000090bc06004986 */ /* 0x0001e6000c101506 */
[C---:B------:R-:W-:Y:S01]  /*14690*/  ISETP.GT.AND P4, PT, R0.reuse, RZ, P2 ;  /* 0x000000ff0000720c */ /* 0x040fe20001784270 */
        /* <DEDUP_REMOVED lines=557> */
[----:B------:R-:W-:-:S02]  /*16970*/  F2FP.F16.F32.PACK_AB R51, RZ, R51 ;  /* 0x00000033ff33723e */ /* 0x000fc400000000ff */
[C---:B------:R-:W-:Y:S01]  /*16980*/  ISETP.GT.AND P0, PT, R3.reuse, 0xd8, PT ;  /* 0x000000d80300780c */ /* 0x040fe20003f04270 */
[----:B------:R0:W-:Y:S04]  /*16990*/  @P4 STG.E.U16 desc[UR6][R4.64+0x1a2], R49 ;  /* 0x0001a23104004986 */ /* 0x0001e8000c101506 */
[----:B------:R0:W-:Y:S01]  /*169a0*/  @P1 STG.E.U16 desc[UR6][R10.64+0x1a0], R50 ;  /* 0x0001a0320a001986 */ /* 0x0001e2000c101506 */
[----:B------:R-:W-:Y:S02]  /*169b0*/  ISETP.GT.AND P1, PT, R3, 0xd9, PT ;  /* 0x000000d90300780c */ /* 0x000fe40003f24270 */
[C---:B------:R-:W-:Y:S01]  /*169c0*/  ISETP.GT.AND P4, PT, R0.reuse, RZ, P0 ;  /* 0x000000ff0000720c */ /* 0x040fe20000784270 */
[----:B------:R0:W-:Y:S01]  /*169d0*/  @P5 STG.E.U16 desc[UR6][R10.64+0x1a2], R51 ;  /* 0x0001a2330a005986 */ /* 0x0001e2000c101506 */
        /* <DEDUP_REMOVED lines=32> */
[C---:B------:R-:W-:Y:S02]  /*16be0*/  ISETP.GT.AND P0, PT, R0.reuse, 0x88, P0 ;  /* 0x000000880000780c */ /* 0x040fe40000704270 */
[----:B------:R-:W-:Y:S01]  /*16bf0*/  ISETP.GT.AND P1, PT, R0, 0x88, P1 ;  /* 0x000000880000780c */ /* 0x000fe20000f24270 */
[-C--:B------:R-:W-:Y:S01]  /*16c00*/  FMUL R44, R44, R2.reuse ;  /* 0x000000022c2c7220 */ /* 0x080fe20000400000 */
[-C--:B------:R-:W-:Y:S01]  /*16c10*/  FMUL R46, R46, R2.reuse ;  /* 0x000000022e2e7220 */ /* 0x080fe20000400000 */
[----:B------:R-:W-:Y:S01]  /*16c20*/  FMUL R47, R47, R2 ;  /* 0x000000022f2f7220 */ /* 0x000fe20000400000 */
[----:B------:R-:W-:-:S02]  /*16c30*/  F2FP.F16.F32.PACK_AB R43, RZ, R43 ;  /* 0x0000002bff2b723e */ /* 0x000fc400000000ff */
[----:B------:R-:W-:Y:S02]  /*16c40*/  F2FP.F16.F32.PACK_AB R45, RZ, R45 ;  /* 0x0000002dff2d723e */ /* 0x000fe400000000ff */
[----:B------:R-:W-:Y:S01]  /*16c50*/  F2FP.F16.F32.PACK_AB R44, RZ, R44 ;  /* 0x0000002cff2c723e */ /* 0x000fe200000000ff */
[----:B------:R0:W-:Y:S01]  /*16c60*/  @P2 STG.E.U16 desc[UR6][R8.64+0x1a2], R43 ;  /* 0x0001a22b08002986 */ /* 0x0001e2000c101506 */
[----:B------:R-:W-:Y:S02]  /*16c70*/  F2FP.F16.F32.PACK_AB R46, RZ, R46 ;  /* 0x0000002eff2e723e */ /* 0x000fe400000000ff */
[----:B------:R-:W-:Y:S01]  /*16c80*/  F2FP.F16.F32.PACK_AB R47, RZ, R47 ;  /* 0x0000002fff2f723e */ /* 0x000fe200000000ff */
[----:B------:R0:W-:Y:S01]  /*16c90*/  @P3 STG.E.U16 desc[UR6][R6.64+0x1b2], R45 ;  /* 0x0001b22d06003986 */ /* 0x0001e2000c101506 */
[C---:B------:R-:W-:Y:S02]  /*16ca0*/  ISETP.GT.AND P2, PT, R3.reuse, 0xe0, PT ;  /* 0x000000e00300780c */ /* 0x040fe40003f44270 */
[----:B------:R-:W-:Y:S01]  /*16cb0*/  ISETP.GT.AND P3, PT, R3, 0xe1, PT ;  /* 0x000000e10300780c */ /* 0x000fe20003f64270 */
[----:B------:R0:W-:Y:S04]  /*16cc0*/  @P4 STG.E.U16 desc[UR6][R6.64+0x1b0], R44 ;  /* 0x0001b02c06004986 */ /* 0x0001e8000c101506 */
[----:B------:R0:W-:Y:S01]  /*16cd0*/  @P0 STG.E.U16 desc[UR6][R8.64+0x1b0], R46 ;  /* 0x0001b02e08000986 */ /* 0x0001e2000c101506 */
[----:B------:R-:W-:-:S03]  /*16ce0*/  ISETP.GT.AND P0, PT, R0, RZ, P2 ;  /* 0x000000ff0000720c */ /* 0x000fc60001704270 */
[----:B------:R0:W-:Y:S01]  /*16cf0*/  @P1 STG.E.U16 desc[UR6][R8.64+0x1b2], R47 ;  /* 0x0001b22f08001986 */ /* 0x0001e2000c101506 */
[----:B------:R-:W-:Y:S01]  /*16d00*/  ISETP.GT.AND P1, PT, R0, RZ, P3 ;  /* 0x000000ff0000720c */ /* 0x000fe20001f24270 */
[-C--:B------:R-:W-:Y:S01]  /*16d10*/  FMUL R32, R32, R2.reuse ;  /* 0x0000000220207220 */ /* 0x080fe20000400000 */
[-C--:B------:R-:W-:Y:S01]  /*16d20*/  FMUL R33, R33, R2.reuse ;  /* 0x0000000221217220 */ /* 0x080fe20000400000 */
[C---:B------:R-:W-:Y:S02]  /*16d30*/  ISETP.GT.AND P4, PT, R0.reuse, 0x8, P2 ;  /* 0x000000080000780c */ /* 0x040fe40001784270 */
[----:B------:R-:W-:Y:S01]  /*16d40*/  ISETP.GT.AND P5, PT, R0, 0x8, P3 ;  /* 0x000000080000780c */ /* 0x000fe20001fa4270 */
[-C--:B------:R-:W-:Y:S01]  /*16d50*/  FMUL R34, R34, R2.reuse ;  /* 0x0000000222227220 */ /* 0x080fe20000400000 */
[----:B------:R-:W-:Y:S01]  /*16d60*/  FMUL R35, R35, R2 ;  /* 0x0000000223237220 */ /* 0x000fe20000400000 */
[----:B------:R-:W-:Y:S02]  /*16d70*/  F2FP.F16.F32.PACK_AB R32, RZ, R32 ;  /* 0x00000020ff20723e */ /* 0x000fe400000000ff */
[----:B------:R-:W-:-:S02]  /*16d80*/  F2FP.F16.F32.PACK_AB R33, RZ, R33 ;  /* 0x00000021ff21723e */ /* 0x000fc400000000ff */
[----:B------:R-:W-:Y:S01]  /*16d90*/  F2FP.F16.F32.PACK_AB R34, RZ, R34 ;  /* 0x00000022ff22723e */ /* 0x000fe200000000ff */
[----:B------:R0:W-:Y:S01]  /*16da0*/  @P0 STG.E.U16 desc[UR6][R4.64+0x1c0], R32 ;  /* 0x0001c02004000986 */ /* 0x0001e2000c101506 */
[----:B------:R-:W-:Y:S02]  /*16db0*/  F2FP.F16.F32.PACK_AB R35, RZ, R35 ;  /* 0x00000023ff23723e */ /* 0x000fe400000000ff */
[C---:B------:R-:W-:Y:S01]  /*16dc0*/  ISETP.GT.AND P0, PT, R3.reuse, 0xe9, PT ;  /* 0x000000e90300780c */ /* 0x040fe20003f04270 */
[----:B------:R0:W-:Y:S01]  /*16dd0*/  @P1 STG.E.U16 desc[UR6][R4.64+0x1c2], R33 ;  /* 0x0001c22104001986 */ /* 0x0001e2000c101506 */
[----:B------:R-:W-:-:S03]  /*16de0*/  ISETP.GT.AND P1, PT, R3, 0xe8, PT ;  /* 0x000000e80300780c */ /* 0x000fc60003f24270 */
[----:B------:R0:W-:Y:S01]  /*16df0*/  @P4 STG.E.U16 desc[UR6][R10.64+0x1c0], R34 ;  /* 0x0001c0220a004986 */ /* 0x0001e2000c101506 */
[----:B------:R-:W-:-:S03]  /*16e00*/  ISETP.GT.AND P4, PT, R0, RZ, P0 ;  /* 0x000000ff0000720c */ /* 0x000fc60000784270 */
[----:B------:R0:W-:Y:S01]  /*16e10*/  @P5 STG.E.U16 desc[UR6][R10.64+0x1c2], R35 ;  /* 0x0001c2230a005986 */ /* 0x0001e2000c101506 */
[----:B------:R-:W-:Y:S01]  /*16e20*/  ISETP.GT.AND P5, PT, R0, RZ, P1 ;  /* 0x000000ff0000720c */ /* 0x000fe20000fa4270 */
[-C--:B------:R-:W-:Y:S01]  /*16e30*/  FMUL R36, R36, R2.reuse ;  /* 0x0000000224247220 */ /* 0x080fe20000400000 */
[----:B------:R-:W-:-:S04]  /*16e40*/  FMUL R37, R37, R2 ;  /* 0x0000000225257220 */ /* 0x000fc80000400000 */
[----:B------:R-:W-:Y:S02]  /*16e50*/  F2FP.F16.F32.PACK_AB R36, RZ, R36 ;  /* 0x00000024ff24723e */ /* 0x000fe400000000ff */
[----:B------:R-:W-:Y:S01]  /*16e60*/  F2FP.F16.F32.PACK_AB R37, RZ, R37 ;  /* 0x00000025ff25723e */ /* 0x000fe200000000ff */
[----:B------:R-:W-:-:S04]  /*16e70*/  FMUL R38, R38, R2 ;  /* 0x0000000226267220 */ /* 0x000fc80000400000 */
[----:B------:R0:W-:Y:S01]  /*16e80*/  @P5 STG.E.U16 desc[UR6][R4.64+0x1d0], R36 ;  /* 0x0001d02404005986 */ /* 0x0001e2000c101506 */
[----:B------:R-:W-:-:S03]  /*16e90*/  ISETP.GT.AND P5, PT, R0, 0x8, P1 ;  /* 0x000000080000780c */ /* 0x000fc60000fa4270 */
[----:B------:R0:W-:Y:S01]  /*16ea0*/  @P4 STG.E.U16 desc[UR6][R4.64+0x1d2], R37 ;  /* 0x0001d22504004986 */ /* 0x0001e2000c101506 */
[----:B------:R-:W-:Y:S01]  /*16eb0*/  ISETP.GT.AND P4, PT, R0, 0x8, P0 ;  /* 0x000000080000780c */ /* 0x000fe20000784270 */
[----:B------:R-:W-:Y:S01]  /*16ec0*/  FMUL R39, R39, R2 ;  /* 0x0000000227277220 */ /* 0x000fe20000400000 */
[----:B------:R-:W-:-:S04]  /*16ed0*/  F2FP.F16.F32.PACK_AB R38, RZ, R38 ;  /* 0x00000026ff26723e */ /* 0x000fc800000000ff */
        /* <DEDUP_REMOVED lines=8> */
[----:B------:R-:W-:Y:S02]  /*16f60*/  F2FP.F16.F32.PACK_AB R25, RZ, R25 ;  /* 0x00000019ff19723e */ /* 0x000fe400000000ff */
[C---:B------:R-:W-:Y:S02]  /*16f70*/  ISETP.GT.AND P2, PT, R0.reuse, 0x88, P2 ;  /* 0x000000880000780c */ /* 0x040fe40001744270 */
[C---:B------:R-:W-:Y:S01]  /*16f80*/  ISETP.GT.AND P3, PT, R0.reuse, 0x88, P3 ;  /* 0x000000880000780c */ /* 0x040fe20001f64270 */
[----:B------:R0:W-:Y:S01]  /*16f90*/  @P4 STG.E.U16 desc[UR6][R6.64+0x1c0], R24 ;  /* 0x0001c01806004986 */ /* 0x0001e2000c101506 */
[----:B------:R-:W-:-:S03]  /*16fa0*/  ISETP.GT.AND P4, PT, R0, 0x80, P0 ;  /* 0x000000800000780c */ /* 0x000fc60000784270 */
[----:B------:R0:W-:Y:S01]  /*16fb0*/  @P5 STG.E.U16 desc[UR6][R6.64+0x1c2], R25 ;  /* 0x0001c21906005986 */ /* 0x0001e2000c101506 */
[----:B------:R-:W-:Y:S01]  /*16fc0*/  ISETP.GT.AND P5, PT, R0, 0x80, P1 ;  /* 0x000000800000780c */ /* 0x000fe20000fa4270 */
[-C--:B------:R-:W-:Y:S01]  /*16fd0*/  FMUL R26, R26, R2.reuse ;  /* 0x000000021a1a7220 */ /* 0x080fe20000400000 */
[C---:B------:R-:W-:Y:S01]  /*16fe0*/  ISETP.GT.AND P1, PT, R0.reuse, 0x88, P1 ;  /* 0x000000880000780c */ /* 0x040fe20000f24270 */
[-C--:B------:R-:W-:Y:S01]  /*16ff0*/  FMUL R27, R27, R2.reuse ;  /* 0x000000021b1b7220 */ /* 0x080fe20000400000 */
[----:B------:R-:W-:Y:S01]  /*17000*/  ISETP.GT.AND P0, PT, R0, 0x88, P0 ;  /* 0x000000880000780c */ /* 0x000fe20000704270 */
[-C--:B------:R-:W-:Y:S01]  /*17010*/  FMUL R28, R28, R2.reuse ;  /* 0x000000021c1c7220 */ /* 0x080fe20000400000 */
[-C--:B------:R-:W-:Y:S01]  /*17020*/  FMUL R29, R29, R2.reuse ;  /* 0x000000021d1d7220 */ /* 0x080fe20000400000 */
[-C--:B------:R-:W-:Y:S01]  /*17030*/  FMUL R30, R30, R2.reuse ;  /* 0x000000021e1e7220 */ /* 0x080fe20000400000 */
[----:B------:R-:W-:Y:S01]  /*17040*/  FMUL R31, R31, R2 ;  /* 0x000000021f1f7220 */ /* 0x000fe20000400000 */
[----:B------:R-:W-:-:S02]  /*17050*/  F2FP.F16.F32.PACK_AB R26, RZ, R26 ;  /* 0x0000001aff1a723e */ /* 0x000fc400000000ff */
[----:B------:R-:W-:Y:S02]  /*17060*/  F2FP.F16.F32.PACK_AB R27, RZ, R27 ;  /* 0x0000001bff1b723e */ /* 0x000fe400000000ff */
[----:B------:R-:W-:Y:S02]  /*17070*/  F2FP.F16.F32.PACK_AB R28, RZ, R28 ;  /* 0x0000001cff1c723e */ /* 0x000fe400000000ff */
[----:B------:R-:W-:Y:S02]  /*17080*/  F2FP.F16.F32.PACK_AB R29, RZ, R29 ;  /* 0x0000001dff1d723e */ /* 0x000fe400000000ff */
[----:B------:R-:W-:Y:S02]  /*17090*/  F2FP.F16.F32.PACK_AB R30, RZ, R30 ;  /* 0x0000001eff1e723e */ /* 0x000fe400000000ff */
[----:B------:R-:W-:Y:S01]  /*170a0*/  F2FP.F16.F32.PACK_AB R31, RZ, R31 ;  /* 0x0000001fff1f723e */ /* 0x000fe200000000ff */
[----:B------:R0:W-:Y:S04]  /*170b0*/  @P2 STG.E.U16 desc[UR6][R8.64+0x1c0], R26 ;  /* 0x0001c01a08002986 */ /* 0x0001e8000c101506 */
[----:B------:R0:W-:Y:S04]  /*170c0*/  @P3 STG.E.U16 desc[UR6][R8.64+0x1c2], R27 ;  /* 0x0001c21b08003986 */ /* 0x0001e8000c101506 */
[----:B------:R0:W-:Y:S04]  /*170d0*/  @P5 STG.E.U16 desc[UR6][R6.64+0x1d0], R28 ;  /* 0x0001d01c06005986 */ /* 0x0001e8000c101506 */
[----:B------:R0:W-:Y:S04]  /*170e0*/  @P4 STG.E.U16 desc[UR6][R6.64+0x1d2], R29 ;  /* 0x0001d21d06004986 */ /* 0x0001e8000c101506 */
[----:B------:R0:W-:Y:S04]  /*170f0*/  @P1 STG.E.U16 desc[UR6][R8.64+0x1d0], R30 ;  /* 0x0001d01e08001986 */ /* 0x0001e8000c101506 */
[----:B------:R0:W-:Y:S02]  /*17100*/  @P0 STG.E.U16 desc[UR6][R8.64+0x1d2], R31 ;  /* 0x0001d21f08000986 */ /* 0x0001e4000c101506 */
.L_x_505:
[----:B------:R-:W-:Y:S05]  /*17110*/  BSYNC B0 ;  /* 0x0000000000007941 */ /* 0x000fea0003800000 */
.L_x_29:
[----:B0-----:R-:W2:Y:S04]  /*17120*/  LDL.LU R5, [R1+0xb8] ;  /* 0x0000b80001057983 */ /* 0x001ea80000300800 */
[----:B------:R-:W2:Y:S01]  /*17130*/  LDL.LU R4, [R1+0xbc] ;  /* 0x0000bc0001047983 */ /* 0x000ea20000300800 */
[----:B------:R-:W-:Y:S01]  /*17140*/  ULDC UR4, c[0x0][0xc] ;  /* 0x0000030000047ab9 */ /* 0x000fe20000000800 */
[----:B------:R-:W-:Y:S01]  /*17150*/  ULDC UR5, c[0x0][0x10] ;  /* 0x0000040000057ab9 */ /* 0x000fe20000000800 */
[----:B------:R-:W2:Y:S01]  /*17160*/  LDC R3, c[0x0][0x14] ;  /* 0x00000500ff037b82 */ /* 0x000ea20000000800 */
[----:B------:R-:W-:Y:S01]  /*17170*/  UIMAD.WIDE.U32 UR4, UR4, UR5, URZ ;  /* 0x00000005040472a5 */ /* 0x000fe2000f8e003f */
[----:B------:R0:W5:Y:S01]  /*17180*/  LDL R28, [R1+0xd0] ;  /* 0x0000d000011c7983 */ /* 0x0001620000100800 */
[----:B------:R-:W-:Y:S01]  /*17190*/  PRMT R0, RZ, 0x7610, R0 ;  /* 0x00007610ff007816 */ /* 0x000fe20000000000 */
[----:B---3--:R-:W-:-:S03]  /*171a0*/  IMAD.MOV.U32 R19, RZ, RZ, -0x1 ;  /* 0xffffffffff137424 */ /* 0x008fc600078e00ff */
[----:B--2---:R-:W-:-:S04]  /*171b0*/  IMAD.WIDE.U32 R4, R3, UR4, R4 ;  /* 0x0000000403047c25 */ /* 0x004fc8000f8e0004 */
[----:B------:R-:W-:Y:S01]  /*171c0*/  IMAD R3, R3, UR5, RZ ;  /* 0x0000000503037c24 */ /* 0x000fe2000f8e02ff */
[----:B------:R-:W-:Y:S01]  /*171d0*/  ULDC.64 UR4, c[0x0][0x650] ;  /* 0x0001940000047ab9 */ /* 0x000fe20000000a00 */
[----:B------:R-:W-:Y:S01]  /*171e0*/  IMAD.MOV.U32 R21, RZ, RZ, R4 ;  /* 0x000000ffff157224 */ /* 0x000fe200078e0004 */
[----:B------:R-:W-:Y:S01]  /*171f0*/  ISETP.GE.U32.AND P0, PT, R4, UR4, PT ;  /* 0x0000000404007c0c */ /* 0x000fe2000bf06070 */
[----:B------:R-:W-:Y:S02]  /*17200*/  IMAD.IADD R23, R5, 0x1, R3 ;  /* 0x0000000105177824 */ /* 0x000fe400078e0203 */
[----:B------:R-:W-:-:S03]  /*17210*/  IMAD.MOV.U32 R3, RZ, RZ, -0x1 ;  /* 0xffffffffff037424 */ /* 0x000fc600078e00ff */
[----:B------:R0:W-:Y:S01]  /*17220*/  STL [R1+0xb8], R23 ;  /* 0x0000b81701007387 */ /* 0x0001e20000100800 */
[----:B------:R-:W-:-:S03]  /*17230*/  ISETP.GE.U32.AND.EX P0, PT, R23, UR5, PT, P0 ;  /* 0x0000000517007c0c */ /* 0x000fc6000bf06100 */
[----:B------:R0:W-:Y:S04]  /*17240*/  STL [R1+0xbc], R21 ;  /* 0x0000bc1501007387 */ /* 0x0001e80000100800 */
[----:B------:R0:W-:Y:S06]  /*17250*/  STL [R1+0xb4], R3 ;  /* 0x0000b40301007387 */ /* 0x0001ec0000100800 */
[----:B------:R-:W-:Y:S05]  /*17260*/  @P0 BRA `(.L_x_506) ;  /* 0x0000000400780947 */ /* 0x000fea0003800000 */
[----:B-----5:R-:W2:Y:S01]  /*17270*/  S2R R17, SR_CTAID.X ;  /* 0x0000000000117919 */ /* 0x020ea20000002500 */
[----:B----4-:R-:W3:Y:S01]  /*17280*/  LDC.64 R10, c[0x0][0x628] ;  /* 0x00018a00ff0a7b82 */ /* 0x010ee20000000a00 */
[----:B------:R-:W-:Y:S01]  /*17290*/  ULDC UR4, c[0x0][0x150] ;  /* 0x0000540000047ab9 */ /* 0x000fe20000000800 */
[----:B-1----:R-:W-:Y:S01]  /*172a0*/  IMAD.MOV.U32 R8, RZ, RZ, R21 ;  /* 0x000000ffff087224 */ /* 0x002fe200078e0015 */
[----:B------:R-:W1:Y:S01]  /*172b0*/  S2R R19, SR_CTAID.Y ;  /* 0x0000000000137919 */ /* 0x000e620000002600 */
[----:B------:R-:W-:-:S04]  /*172c0*/  IMAD.MOV.U32 R9, RZ, RZ, R23 ;  /* 0x000000ffff097224 */ /* 0x000fc800078e0017 */
[----:B------:R-:W4:Y:S08]  /*172d0*/  LDC R20, c[0x0][0x144] ;  /* 0x00005100ff147b82 */ /* 0x000f300000000800 */
[----:B------:R-:W0:Y:S08]  /*172e0*/  LDC R12, c[0x0][0x630] ;  /* 0x00018c00ff0c7b82 */ /* 0x000e300000000800 */
[----:B------:R-:W0:Y:S01]  /*172f0*/  LDC.64 R14, c[0x0][0x620] ;  /* 0x00018800ff0e7b82 */ /* 0x000e220000000a00 */
[----:B---3--:R-:W-:-:S04]  /*17300*/  ISETP.NE.U32.AND P0, PT, R10, RZ, PT ;  /* 0x000000ff0a00720c */ /* 0x008fc80003f05070 */
[----:B------:R-:W-:Y:S02]  /*17310*/  ISETP.NE.AND.EX P0, PT, R11, RZ, PT, P0 ;  /* 0x000000ff0b00720c */ /* 0x000fe40003f05300 */
[----:B--2---:R-:W-:-:S05]  /*17320*/  I2FP.F32.U32 R0, R17 ;  /* 0x0000001100007245 */ /* 0x004fca0000201000 */
[----:B------:R-:W-:-:S04]  /*17330*/  FMUL R0, R0, UR4 ;  /* 0x0000000400007c20 */ /* 0x000fc80008400000 */
[----:B------:R2:W3:Y:S02]  /*17340*/  F2I.U32.TRUNC.NTZ R18, R0 ;  /* 0x0000000000127305 */ /* 0x0004e4000020f000 */
[----:B-1--4-:R-:W-:Y:S05]  /*17350*/  @!P0 BRA `(.L_x_507) ;  /* 0x0000000000288947 */ /* 0x012fea0003800000 */
[----:B--2---:R-:W0:Y:S02]  /*17360*/  LDC R0, c[0x0][0x634] ;  /* 0x00018d00ff007b82 */ /* 0x004e240000000800 */
        /* <DEDUP_REMOVED lines=9> */
.L_x_507:
[-CC-:B0-----:R-:W-:Y:S01]  /*17400*/  SHF.R.U64 R13, R8, R12.reuse, R9.reuse ;  /* 0x0000000c080d7219 */ /* 0x181fe20000001209 */
[----:B------:R-:W0:Y:S01]  /*17410*/  LDC.64 R24, c[0x0][0x640] ;  /* 0x00019000ff187b82 */ /* 0x000e220000000a00 */
[----:B--2---:R-:W-:Y:S01]  /*17420*/  SHF.R.U32.HI R0, RZ, R12, R9 ;  /* 0x0000000cff007219 */ /* 0x004fe20000011609 */
[----:B------:R-:W-:Y:S01]  /*17430*/  IMAD.MOV.U32 R4, RZ, RZ, R21 ;  /* 0x000000ffff047224 */ /* 0x000fe200078e0015 */
[----:B------:R-:W-:Y:S01]  /*17440*/  IADD3 R3, P0, RZ, -R13, RZ ;  /* 0x8000000dff037210 */ /* 0x000fe20007f1e0ff */
[----:B---3--:R-:W-:Y:S01]  /*17450*/  IMAD.MOV R18, RZ, RZ, -R18 ;  /* 0x000000ffff127224 */ /* 0x008fe200078e0a12 */
[----:B------:R-:W-:Y:S01]  /*17460*/  ULDC UR4, c[0x0][0x154] ;  /* 0x0000550000047ab9 */ /* 0x000fe20000000800 */
[----:B------:R-:W-:Y:S02]  /*17470*/  IMAD.MOV.U32 R7, RZ, RZ, 0x1 ;  /* 0x00000001ff077424 */ /* 0x000fe400078e00ff */
[----:B------:R-:W1:Y:S01]  /*17480*/  LDC R6, c[0x0][0x618] ;  /* 0x00018600ff067b82 */ /* 0x000e620000000800 */
[----:B------:R-:W-:-:S02]  /*17490*/  IMAD.X R5, RZ, RZ, ~R0, P0 ;  /* 0x000000ffff057224 */ /* 0x000fc400000e0e00 */
[----:B------:R-:W-:Y:S02]  /*174a0*/  IMAD R20, R20, R18, R17 ;  /* 0x0000001214147224 */ /* 0x000fe400078e0211 */
[-C--:B------:R-:W-:Y:S02]  /*174b0*/  IMAD R0, R5, R14.reuse, RZ ;  /* 0x0000000e05007224 */ /* 0x080fe400078e02ff */
[----:B------:R-:W-:Y:S01]  /*174c0*/  IMAD.MOV.U32 R5, RZ, RZ, R23 ;  /* 0x000000ffff057224 */ /* 0x000fe200078e0017 */
[----:B------:R-:W2:Y:S01]  /*174d0*/  LDC R8, c[0x0][0x608] ;  /* 0x00018200ff087b82 */ /* 0x000ea20000000800 */
[----:B------:R-:W-:-:S04]  /*174e0*/  IMAD.WIDE.U32 R4, R3, R14, R4 ;  /* 0x0000000e03047225 */ /* 0x000fc800078e0004 */
[----:B------:R-:W-:-:S03]  /*174f0*/  IMAD R3, R3, R15, R0 ;  /* 0x0000000f03037224 */ /* 0x000fc600078e0200 */
[----:B------:R-:W3:Y:S01]  /*17500*/  LDC R22, c[0x0][0x658] ;  /* 0x00019600ff167b82 */ /* 0x000ee20000000800 */
[----:B------:R-:W-:Y:S01]  /*17510*/  I2FP.F32.U32 R0, R19 ;  /* 0x0000001300007245 */ /* 0x000fe20000201000 */
[----:B------:R-:W-:Y:S01]  /*17520*/  IMAD.IADD R3, R5, 0x1, R3 ;  /* 0x0000000105037824 */ /* 0x000fe200078e0203 */
[----:B0-----:R-:W-:Y:S01]  /*17530*/  ISETP.NE.U32.AND P0, PT, R24, RZ, PT ;  /* 0x000000ff1800720c */ /* 0x001fe20003f05070 */
[----:B------:R-:W-:Y:S02]  /*17540*/  IMAD.MOV.U32 R5, RZ, RZ, -0x1 ;  /* 0xffffffffff057424 */ /* 0x000fe400078e00ff */
[----:B------:R-:W-:Y:S02]  /*17550*/  FMUL R0, R0, UR4 ;  /* 0x0000000400007c20 */ /* 0x000fe40008400000 */
[----:B------:R-:W0:Y:S01]  /*17560*/  LDC R18, c[0x0][0x148] ;  /* 0x00005200ff127b82 */ /* 0x000e220000000800 */
[----:B-1----:R-:W-:Y:S01]  /*17570*/  SHF.R.U64 R12, R4, R6, R3 ;  /* 0x00000006040c7219 */ /* 0x002fe20000001203 */
[----:B------:R1:W4:Y:S01]  /*17580*/  F2I.U32.TRUNC.NTZ R14, R0 ;  /* 0x00000000000e7305 */ /* 0x000322000020f000 */
[----:B------:R-:W-:-:S02]  /*17590*/  ISETP.NE.AND.EX P0, PT, R25, RZ, PT, P0 ;  /* 0x000000ff1900720c */ /* 0x000fc40003f05300 */
[----:B------:R-:W-:-:S03]  /*175a0*/  SHF.R.U32.HI R3, RZ, R6, R3 ;  /* 0x00000006ff037219 */ /* 0x000fc60000011603 */
[----:B------:R-:W0:Y:S01]  /*175b0*/  LDC R17, c[0x0][0x600] ;  /* 0x00018000ff117b82 */ /* 0x000e220000000800 */
[-CC-:B--2---:R-:W-:Y:S02]  /*175c0*/  SHF.R.U64 R10, R12, R8.reuse, R3.reuse ;  /* 0x000000080c0a7219 */ /* 0x184fe40000001203 */
[----:B------:R-:W-:-:S05]  /*175d0*/  SHF.R.U32.HI R3, RZ, R8, R3 ;  /* 0x00000008ff037219 */ /* 0x000fca0000011603 */
[----:B------:R-:W2:Y:S01]  /*175e0*/  LDC R23, c[0x0][0x648] ;  /* 0x00019200ff177b82 */ /* 0x000ea20000000800 */
[-C--:B---3--:R-:W-:Y:S02]  /*175f0*/  SHF.L.U32 R4, R5, R22.reuse, RZ ;  /* 0x0000001605047219 */ /* 0x088fe400000006ff */
[-CC-:B------:R-:W-:Y:S02]  /*17600*/  SHF.R.U64 R15, R10, R22.reuse, R3.reuse ;  /* 0x000000160a0f7219 */ /* 0x180fe40000001203 */
[----:B------:R-:W-:Y:S02]  /*17610*/  SHF.R.U32.HI R5, RZ, R22, R3 ;  /* 0x00000016ff057219 */ /* 0x000fe40000011603 */
[----:B------:R-:W-:Y:S01]  /*17620*/  LOP3.LUT R21, RZ, R4, RZ, 0x33, !PT ;  /* 0x00000004ff157212 */ /* 0x000fe200078e33ff */
[----:B------:R-:W3:Y:S01]  /*17630*/  LDC R26, c[0x0][0x638] ;  /* 0x00018e00ff1a7b82 */ /* 0x000ee20000000800 */
[----:B------:R-:W-:Y:S01]  /*17640*/  SHF.L.U32 R22, R7, R22, RZ ;  /* 0x0000001607167219 */ /* 0x000fe200000006ff */
[----:B------:R-:W-:-:S06]  /*17650*/  IMAD.MOV.U32 R4, RZ, RZ, R15 ;  /* 0x000000ffff047224 */ /* 0x000fcc00078e000f */
[----:B------:R-:W0:Y:S01]  /*17660*/  LDC R27, c[0x0][0x610] ;  /* 0x00018400ff1b7b82 */ /* 0x000e220000000800 */
[----:B-1--4-:R-:W-:Y:S05]  /*17670*/  @!P0 BRA `(.L_x_508) ;  /* 0x0000000000288947 */ /* 0x012fea0003800000 */
[----:B------:R-:W1:Y:S02]  /*17680*/  LDC R0, c[0x0][0x64c] ;  /* 0x00019300ff007b82 */ /* 0x000e640000000800 */
[----:B-1----:R-:W-:-:S05]  /*17690*/  IADD3 R3, P0, R15, R0, RZ ;  /* 0x000000000f037210 */ /* 0x002fca0007f1e0ff */
        /* <DEDUP_REMOVED lines=8> */
.L_x_508:
[----:B------:R-:W1:Y:S01]  /*17720*/  LDC R3, c[0x0][0x65c] ;  /* 0x00019700ff037b82 */ /* 0x000e620000000800 */
[----:B--2---:R-:W-:Y:S01]  /*17730*/  SHF.R.U64 R0, R4, R23, R5 ;  /* 0x0000001704007219 */ /* 0x004fe20000001205 */
[----:B0-----:R-:W-:Y:S01]  /*17740*/  VIADD R5, R17, 0xffffffff ;  /* 0xffffffff11057836 */ /* 0x001fe20000000000 */
[----:B------:R2:W-:Y:S01]  /*17750*/  STL [R1+0xb4], R13 ;  /* 0x0000b40d01007387 */ /* 0x0005e20000100800 */
[----:B------:R-:W-:Y:S02]  /*17760*/  IMAD.MOV R14, RZ, RZ, -R14 ;  /* 0x000000ffff0e7224 */ /* 0x000fe400078e0a0e */
[----:B------:R-:W-:Y:S01]  /*17770*/  IMAD.MOV R4, RZ, RZ, -R0 ;  /* 0x000000ffff047224 */ /* 0x000fe200078e0a00 */
[----:B------:R-:W-:Y:S01]  /*17780*/  LOP3.LUT R5, R12, R5, RZ, 0xc0, !PT ;  /* 0x000000050c057212 */ /* 0x000fe200078ec0ff */
[----:B------:R-:W-:Y:S01]  /*17790*/  IMAD.MOV.U32 R6, RZ, RZ, 0x1 ;  /* 0x00000001ff067424 */ /* 0x000fe200078e00ff */
[----:B-1----:R-:W-:Y:S02]  /*177a0*/  ISETP.NE.AND P0, PT, R3, 0x1, PT ;  /* 0x000000010300780c */ /* 0x002fe40003f05270 */
[----:B------:R-:W-:-:S05]  /*177b0*/  LOP3.LUT R3, R10, R21, RZ, 0xc0, !PT ;  /* 0x000000150a037212 */ /* 0x000fca00078ec0ff */
[----:B------:R-:W-:Y:S02]  /*177c0*/  IMAD R3, R22, R0, R3 ;  /* 0x0000000016037224 */ /* 0x000fe400078e0203 */
[----:B---3--:R-:W-:-:S04]  /*177d0*/  IMAD R0, R4, R26, R15 ;  /* 0x0000001a04007224 */ /* 0x008fc800078e020f */
[----:B------:R-:W-:Y:S02]  /*177e0*/  @P0 IMAD R20, R18, R14, R19 ;  /* 0x0000000e12140224 */ /* 0x000fe400078e0213 */
[----:B------:R-:W-:Y:S01]  /*177f0*/  IMAD R4, R0, R17, R5 ;  /* 0x0000001100047224 */ /* 0x000fe200078e0205 */
[----:B------:R-:W-:Y:S01]  /*17800*/  PRMT R0, R6, 0x7610, R0 ;  /* 0x0000761006007816 */ /* 0x000fe20000000000 */
[----:B------:R-:W-:-:S05]  /*17810*/  IMAD R3, R3, R27, R20 ;  /* 0x0000001b03037224 */ /* 0x000fca00078e0214 */
[----:B------:R-:W-:Y:S02]  /*17820*/  SEL R28, R3, R4, !P0 ;  /* 0x00000004031c7207 */ /* 0x000fe40004000000 */
[----:B------:R-:W-:-:S03]  /*17830*/  SEL R19, R4, R3, !P0 ;  /* 0x0000000304137207 */ /* 0x000fc60004000000 */
[----:B------:R2:W-:Y:S04]  /*17840*/  STL [R1+0xd0], R28 ;  /* 0x0000d01c01007387 */ /* 0x0005e80000100800 */
.L_x_506:
[----:B------:R-:W-:Y:S01]  /*17850*/  LOP3.LUT P0, RZ, R0, 0xff, RZ, 0xc0, !PT ;  /* 0x000000ff00ff7812 */ /* 0x000fe2000780c0ff */
[----:B-----5:R-:W-:-:S12]  /*17860*/  IMAD.MOV.U32 R18, RZ, RZ, R28 ;  /* 0x000000ffff127224 */ /* 0x020fd800078e001c */
[----:B------:R-:W-:Y:S05]  /*17870*/  @P0 BRA `(.L_x_509) ;  /* 0xfffffe9800240947 */ /* 0x000fea000383ffff */
[----:B------:R-:W-:Y:S05]  /*17880*/  EXIT ;  /* 0x000000000000794d */ /* 0x000fea0003800000 */
.L_x_4:
[----:B------:R-:W2:Y:S01]  /*17890*/  LDL R18, [R1+0xbc] ;  /* 0x0000bc0001127983 */ /* 0x000ea20000100800 */
[----:B0-----:R-:W-:-:S03]  /*178a0*/  ULDC.64 UR4, c[0x0][0x650] ;  /* 0x0001940000047ab9 */ /* 0x001fc60000000a00 */
[----:B------:R-:W3:Y:S01]  /*178b0*/  LDL R19, [R1+0xb8] ;  /* 0x0000b80001137983 */ /* 0x000ee20000100800 */
[----:B------:R-:W-:Y:S01]  /*178c0*/  PRMT R5, RZ, 0x7610, R5 ;  /* 0x00007610ff057816 */ /* 0x000fe20000000005 */
[----:B------:R-:W-:Y:S02]  /*178d0*/  IMAD.MOV.U32 R7, RZ, RZ, -0x1 ;  /* 0xffffffffff077424 */ /* 0x000fe400078e00ff */
[----:B------:R-:W-:Y:S02]  /*178e0*/  IMAD.MOV.U32 R12, RZ, RZ, -0x1 ;  /* 0xffffffffff0c7424 */ /* 0x000fe400078e00ff */
[----:B------:R-:W-:Y:S01]  /*178f0*/  IMAD.MOV.U32 R6, RZ, RZ, -0x1 ;  /* 0xffffffffff067424 */ /* 0x000fe200078e00ff */
[----:B--2---:R-:W-:-:S04]  /*17900*/  ISETP.GE.U32.AND P0, PT, R18, UR4, PT ;  /* 0x0000000412007c0c */ /* 0x004fc8000bf06070 */
[----:B---3--:R-:W-:-:S13]  /*17910*/  ISETP.GE.U32.AND.EX P0, PT, R19, UR5, PT, P0 ;  /* 0x0000000513007c0c */ /* 0x008fda000bf06100 */
[----:B------:R-:W-:Y:S05]  /*17920*/  @P0 BRA `(.L_x_510) ;  /* 0x0000000400680947 */ /* 0x000fea0003800000 */
        /* <DEDUP_REMOVED lines=18> */
.L_x_511:
[-CC-:B------:R-:W-:Y:S01]  /*17a50*/  SHF.R.U64 R13, R10, R14.reuse, R11.reuse ;  /* 0x0000000e0a0d7219 */ /* 0x180fe2000000120b */
[----:B------:R-:W0:Y:S01]  /*17a60*/  LDC R12, c[0x0][0x618] ;  /* 0x00018600ff0c7b82 */ /* 0x000e220000000800 */
[----:B------:R-:W-:Y:S01]  /*17a70*/  SHF.R.U32.HI R3, RZ, R14, R11 ;  /* 0x0000000eff037219 */ /* 0x000fe2000001160b */
[----:B------:R-:W-:Y:S01]  /*17a80*/  ULDC UR4, c[0x0][0x150] ;  /* 0x0000540000047ab9 */ /* 0x000fe20000000800 */
[----:B------:R-:W-:Y:S01]  /*17a90*/  IADD3 R5, P0, RZ, -R13, RZ ;  /* 0x8000000dff057210 */ /* 0x000fe20007f1e0ff */
[----:B------:R-:W-:Y:S01]  /*17aa0*/  IMAD.MOV.U32 R6, RZ, RZ, R18 ;  /* 0x000000ffff067224 */ /* 0x000fe200078e0012 */
[----:B------:R-:W-:Y:S01]  /*17ab0*/  I2FP.F32.U32 R8, R2 ;  /* 0x0000000200087245 */ /* 0x000fe20000201000 */
[----:B------:R-:W-:Y:S02]  /*17ac0*/  IMAD.MOV.U32 R7, RZ, RZ, R19 ;  /* 0x000000ffff077224 */ /* 0x000fe400078e0013 */
[----:B------:R-:W1:Y:S01]  /*17ad0*/  LDC.64 R20, c[0x0][0x640] ;  /* 0x00019000ff147b82 */ /* 0x000e620000000a00 */
[----:B------:R-:W-:-:S02]  /*17ae0*/  IMAD.X R3, RZ, RZ, ~R3, P0 ;  /* 0x000000ffff037224 */ /* 0x000fc400000e0e03 */
[----:B------:R-:W-:Y:S01]  /*17af0*/  FMUL R9, R8, UR4 ;  /* 0x0000000408097c20 */ /* 0x000fe20008400000 */
[----:B------:R-:W-:Y:S01]  /*17b00*/  IMAD.WIDE.U32 R6, R5, R16, R6 ;  /* 0x0000001005067225 */ /* 0x000fe200078e0006 */
[----:B------:R-:W-:-:S03]  /*17b10*/  ULDC UR4, c[0x0][0x154] ;  /* 0x0000550000047ab9 */ /* 0x000fc60000000800 */
[----:B------:R-:W-:Y:S01]  /*17b20*/  IMAD R8, R3, R16, RZ ;  /* 0x0000001003087224 */ /* 0x000fe200078e02ff */
[----:B------:R-:W2:Y:S01]  /*17b30*/  LDC R11, c[0x0][0x144] ;  /* 0x00005100ff0b7b82 */ /* 0x000ea20000000800 */
[----:B------:R-:W3:Y:S02]  /*17b40*/  F2I.U32.TRUNC.NTZ R9, R9 ;  /* 0x0000000900097305 */ /* 0x000ee4000020f000 */
[----:B------:R-:W-:Y:S02]  /*17b50*/  IMAD R3, R5, R17, R8 ;  /* 0x0000001105037224 */ /* 0x000fe400078e0208 */
[----:B------:R-:W-:Y:S02]  /*17b60*/  IMAD.MOV.U32 R8, RZ, RZ, 0x1 ;  /* 0x00000001ff087424 */ /* 0x000fe400078e00ff */
[----:B------:R-:W-:Y:S01]  /*17b70*/  IMAD.IADD R3, R7, 0x1, R3 ;  /* 0x0000000107037824 */ /* 0x000fe200078e0203 */
[----:B------:R-:W4:Y:S04]  /*17b80*/  LDC R14, c[0x0][0x608] ;  /* 0x00018200ff0e7b82 */ /* 0x000f280000000800 */
[----:B0-----:R-:W-:-:S02]  /*17b90*/  SHF.R.U64 R10, R6, R12, R3 ;  /* 0x0000000c060a7219 */ /* 0x001fc40000001203 */
[----:B------:R-:W-:Y:S02]  /*17ba0*/  I2FP.F32.U32 R6, R4 ;  /* 0x0000000400067245 */ /* 0x000fe40000201000 */
[----:B------:R-:W0:Y:S01]  /*17bb0*/  LDC R19, c[0x0][0x658] ;  /* 0x00019600ff137b82 */ /* 0x000e220000000800 */
[----:B-1----:R-:W-:Y:S01]  /*17bc0*/  ISETP.NE.U32.AND P0, PT, R20, RZ, PT ;  /* 0x000000ff1400720c */ /* 0x002fe20003f05070 */
[----:B---3--:R-:W-:Y:S01]  /*17bd0*/  IMAD.MOV R5, RZ, RZ, -R9 ;  /* 0x000000ffff057224 */ /* 0x008fe200078e0a09 */
[----:B------:R-:W-:Y:S01]  /*17be0*/  SHF.R.U32.HI R3, RZ, R12, R3 ;  /* 0x0000000cff037219 */ /* 0x000fe20000011603 */
[----:B------:R-:W-:Y:S01]  /*17bf0*/  FMUL R6, R6, UR4 ;  /* 0x0000000406067c20 */ /* 0x000fe20008400000 */
[----:B------:R-:W-:Y:S01]  /*17c00*/  ISETP.NE.AND.EX P0, PT, R21, RZ, PT, P0 ;  /* 0x000000ff1500720c */ /* 0x000fe20003f05300 */
[----:B------:R-:W-:Y:S02]  /*17c10*/  IMAD.MOV.U32 R12, RZ, RZ, -0x1 ;  /* 0xffffffffff0c7424 */ /* 0x000fe400078e00ff */
[----:B------:R-:W1:Y:S01]  /*17c20*/  LDC R17, c[0x0][0x148] ;  /* 0x00005200ff117b82 */ /* 0x000e620000000800 */
[----:B--2---:R-:W-:-:S07]  /*17c30*/  IMAD R18, R11, R5, R2 ;  /* 0x000000050b127224 */ /* 0x004fce00078e0202 */
[----:B------:R-:W2:Y:S01]  /*17c40*/  LDC R16, c[0x0][0x600] ;  /* 0x00018000ff107b82 */ /* 0x000ea20000000800 */
[-CC-:B----4-:R-:W-:Y:S02]  /*17c50*/  SHF.R.U64 R15, R10, R14.reuse, R3.reuse ;  /* 0x0000000e0a0f7219 */ /* 0x190fe40000001203 */
[----:B------:R-:W-:Y:S02]  /*17c60*/  SHF.R.U32.HI R2, RZ, R14, R3 ;  /* 0x0000000eff027219 */ /* 0x000fe40000011603 */
[----:B------:R3:W4:Y:S03]  /*17c70*/  F2I.U32.TRUNC.NTZ R14, R6 ;  /* 0x00000006000e7305 */ /* 0x000726000020f000 */
[----:B------:R-:W1:Y:S01]  /*17c80*/  LDC R22, c[0x0][0x648] ;  /* 0x00019200ff167b82 */ /* 0x000e620000000800 */
[-C--:B0-----:R-:W-:Y:S02]  /*17c90*/  SHF.L.U32 R5, R12, R19.reuse, RZ ;  /* 0x000000130c057219 */ /* 0x081fe400000006ff */
[----:B------:R-:W-:-:S02]  /*17ca0*/  SHF.R.U64 R12, R15, R19, R2 ;  /* 0x000000130f0c7219 */ /* 0x000fc40000001202 */
[-C--:B------:R-:W-:Y:S02]  /*17cb0*/  SHF.R.U32.HI R3, RZ, R19.reuse, R2 ;  /* 0x00000013ff037219 */ /* 0x080fe40000011602 */
[----:B------:R-:W-:Y:S01]  /*17cc0*/  SHF.L.U32 R19, R8, R19, RZ ;  /* 0x0000001308137219 */ /* 0x000fe200000006ff */
[----:B------:R-:W0:Y:S01]  /*17cd0*/  LDC R23, c[0x0][0x638] ;  /* 0x00018e00ff177b82 */ /* 0x000e220000000800 */
[----:B------:R-:W-:Y:S01]  /*17ce0*/  LOP3.LUT R24, RZ, R5, RZ, 0x33, !PT ;  /* 0x00000005ff187212 */ /* 0x000fe200078e33ff */
[----:B------:R-:W-:-:S06]  /*17cf0*/  IMAD.MOV.U32 R2, RZ, RZ, R12 ;  /* 0x000000ffff027224 */ /* 0x000fcc00078e000c */
[----:B------:R-:W0:Y:S01]  /*17d00*/  LDC R25, c[0x0][0x610] ;  /* 0x00018400ff197b82 */ /* 0x000e220000000800 */
[----:B---34-:R-:W-:Y:S05]  /*17d10*/  @!P0 BRA `(.L_x_512) ;  /* 0x0000000000288947 */ /* 0x018fea0003800000 */
        /* <DEDUP_REMOVED lines=10> */
.L_x_512:
[----:B------:R-:W3:Y:S01]  /*17dc0*/  LDC R5, c[0x0][0x65c] ;  /* 0x00019700ff057b82 */ /* 0x000ee20000000800 */
[----:B-1----:R-:W-:Y:S01]  /*17dd0*/  SHF.R.U64 R3, R2, R22, R3 ;  /* 0x0000001602037219 */ /* 0x002fe20000001203 */
[----:B--2---:R-:W-:Y:S01]  /*17de0*/  VIADD R9, R16, 0xffffffff ;  /* 0xffffffff10097836 */ /* 0x004fe20000000000 */
[----:B------:R-:W-:Y:S01]  /*17df0*/  LOP3.LUT R2, R15, R24, RZ, 0xc0, !PT ;  /* 0x000000180f027212 */ /* 0x000fe200078ec0ff */
[----:B------:R-:W-:Y:S02]  /*17e00*/  IMAD.MOV R14, RZ, RZ, -R14 ;  /* 0x000000ffff0e7224 */ /* 0x000fe400078e0a0e */
[----:B------:R-:W-:Y:S02]  /*17e10*/  IMAD.MOV.U32 R6, RZ, RZ, R13 ;  /* 0x000000ffff067224 */ /* 0x000fe400078e000d */
[----:B------:R-:W-:Y:S01]  /*17e20*/  IMAD R7, R19, R3, R2 ;  /* 0x0000000313077224 */ /* 0x000fe200078e0202 */
[----:B---3--:R-:W-:Y:S01]  /*17e30*/  ISETP.NE.AND P0, PT, R5, 0x1, PT ;  /* 0x000000010500780c */ /* 0x008fe20003f05270 */
[----:B------:R-:W-:Y:S01]  /*17e40*/  IMAD.MOV R5, RZ, RZ, -R3 ;  /* 0x000000ffff057224 */ /* 0x000fe200078e0a03 */
[----:B------:R-:W-:-:S03]  /*17e50*/  LOP3.LUT R3, R10, R9, RZ, 0xc0, !PT ;  /* 0x000000090a037212 */ /* 0x000fc600078ec0ff */
[----:B0-----:R-:W-:Y:S02]  /*17e60*/  IMAD R2, R5, R23, R12 ;  /* 0x0000001705027224 */ /* 0x001fe400078e020c */
[----:B------:R-:W-:Y:S02]  /*17e70*/  IMAD.MOV.U32 R5, RZ, RZ, 0x1 ;  /* 0x00000001ff057424 */ /* 0x000fe400078e00ff */
[----:B------:R-:W-:-:S04]  /*17e80*/  IMAD R2, R2, R16, R3 ;  /* 0x0000001002027224 */ /* 0x000fc800078e0203 */
[----:B------:R-:W-:-:S04]  /*17e90*/  @P0 IMAD R18, R17, R14, R4 ;  /* 0x0000000e11120224 */ /* 0x000fc800078e0204 */
[----:B------:R-:W-:-:S05]  /*17ea0*/  IMAD R7, R7, R25, R18 ;  /* 0x0000001907077224 */ /* 0x000fca00078e0212 */
[----:B------:R-:W-:Y:S02]  /*17eb0*/  SEL R12, R2, R7, !P0 ;  /* 0x00000007020c7207 */ /* 0x000fe40004000000 */
[----:B------:R-:W-:-:S07]  /*17ec0*/  SEL R7, R7, R2, !P0 ;  /* 0x0000000207077207 */ /* 0x000fce0004000000 */
.L_x_510:
[----:B------:R-:W-:-:S08]  /*17ed0*/  NOP ;  /* 0x0000000000007918 */ /* 0x000fd00000000000 */
[----:B------:R-:W0:-:S00]  /*17ee0*/  USETMAXREG.DEALLOC.CTAPOOL 0x28 ;  /* 0x00000028000079c8 */ /* 0x000e0000080e0500 */
[----:B0-----:R-:W-:-:S13]  /*17ef0*/  ISETP.NE.AND P0, PT, R0, RZ, PT ;  /* 0x000000ff0000720c */ /* 0x001fda0003f05270 */
[----:B------:R-:W-:Y:S05]  /*17f00*/  @P0 EXIT ;  /* 0x000000000000094d */ /* 0x000fea0003800000 */
[----:B------:R-:W-:Y:S01]  /*17f10*/  LOP3.LUT P0, RZ, R5, 0xff, RZ, 0xc0, !PT ;  /* 0x000000ff05ff7812 */ /* 0x000fe2000780c0ff */
[----:B------:R-:W-:Y:S02]  /*17f20*/  IMAD.MOV.U32 R8, RZ, RZ, 0x1 ;  /* 0x00000001ff087424 */ /* 0x000fe400078e00ff */
[----:B------:R-:W-:-:S10]  /*17f30*/  IMAD.MOV.U32 R0, RZ, RZ, RZ ;  /* 0x000000ffff007224 */ /* 0x000fd400078e00ff */
[----:B------:R-:W-:Y:S05]  /*17f40*/  @!P0 BRA `(.L_x_513) ;  /* 0x0000000c00588947 */ /* 0x000fea0003800000 */
[----:B------:R-:W2:Y:S01]  /*17f50*/  LDL R2, [R1+0xb0] ;  /* 0x0000b00001027983 */ /* 0x000ea20000100800 */
[----:B------:R-:W0:Y:S01]  /*17f60*/  LDC R0, c[0x0][0x28c] ;  /* 0x0000a300ff007b82 */ /* 0x000e220000000800 */
[----:B------:R-:W-:Y:S01]  /*17f70*/  ULDC UR5, c[0x0][0x600] ;  /* 0x0001800000057ab9 */ /* 0x000fe20000000800 */
[----:B------:R-:W-:Y:S01]  /*17f80*/  ULDC UR4, c[0x0][0xc] ;  /* 0x0000030000047ab9 */ /* 0x000fe20000000800 */
[----:B------:R-:W1:Y:S01]  /*17f90*/  S2R R4, SR_TID.X ;  /* 0x0000000000047919 */ /* 0x000e620000002100 */
[----:B------:R-:W-:Y:S01]  /*17fa0*/  UIADD3 UR16, UR5, -0x1, URZ ;  /* 0xffffffff05107890 */ /* 0x000fe2000fffe03f */
[----:B------:R-:W-:Y:S01]  /*17fb0*/  BSSY B0, `(.L_x_513) ;  /* 0x00000cf000007945 */ /* 0x000fe20003800000 */
[----:B------:R-:W-:Y:S01]  /*17fc0*/  ULDC UR6, c[0x0][0x658] ;  /* 0x0001960000067ab9 */ /* 0x000fe20000000800 */
[----:B------:R-:W-:Y:S01]  /*17fd0*/  ULDC UR5, c[0x0][0x10] ;  /* 0x0000040000057ab9 */ /* 0x000fe20000000800 */
[----:B------:R-:W-:Y:S01]  /*17fe0*/  UMOV UR7, 0xffffffff ;  /* 0xffffffff00077882 */ /* 0x000fe20000000000 */
[----:B------:R-:W-:Y:S01]  /*17ff0*/  UMOV UR8, 0x1 ;  /* 0x0000000100087882 */ /* 0x000fe20000000000 */
[----:B------:R-:W-:Y:S01]  /*18000*/  UIMAD.WIDE.U32 UR4, UR4, UR5, URZ ;  /* 0x00000005040472a5 */ /* 0x000fe2000f8e003f */
[----:B------:R-:W-:Y:S01]  /*18010*/  IMAD.MOV.U32 R10, RZ, RZ, 0x1 ;  /* 0x00000001ff0a7424 */ /* 0x000fe200078e00ff */
[----:B------:R-:W-:Y:S01]  /*18020*/  USHF.L.U32 UR7, UR7, UR6, URZ ;  /* 0x0000000607077299 */ /* 0x000fe2000800063f */
[----:B------:R-:W-:Y:S01]  /*18030*/  IMAD.MOV.U32 R8, RZ, RZ, 0x1 ;  /* 0x00000001ff087424 */ /* 0x000fe200078e00ff */
[----:B------:R-:W-:-:S02]  /*18040*/  USHF.L.U32 UR18, UR8, UR6, URZ ;  /* 0x0000000608127299 */ /* 0x000fc4000800063f */
[----:B------:R-:W-:Y:S01]  /*18050*/  ULOP3.LUT UR17, URZ, UR7, URZ, 0x33, !UPT ;  /* 0x000000073f117292 */ /* 0x000fe2000f8e333f */
[----:B------:R-:W-:Y:S01]  /*18060*/  ULDC UR6, c[0x0][0x14] ;  /* 0x0000050000067ab9 */ /* 0x000fe20000000800 */
[----:B------:R-:W-:Y:S01]  /*18070*/  ULDC.64 UR22, c[0x0][0x198] ;  /* 0x0000660000167ab9 */ /* 0x000fe20000000a00 */
[----:B------:R-:W-:Y:S02]  /*18080*/  UIMAD.WIDE.U32 UR20, UR4, UR6, URZ ;  /* 0x00000006041472a5 */ /* 0x000fe4000f8e003f */
[----:B------:R-:W-:Y:S01]  /*18090*/  UIMAD UR13, UR5, UR6, URZ ;  /* 0x00000006050d72a4 */ /* 0x000fe2000f8e023f */
[----:B0-----:R-:W-:-:S03]  /*180a0*/  VIADD R0, R0, 0x1f ;  /* 0x0000001f00007836 */ /* 0x001fc60000000000 */
[----:B------:R-:W-:Y:S02]  /*180b0*/  UIADD3 UR13, UR21, UR13, URZ ;  /* 0x0000000d150d7290 */ /* 0x000fe4000fffe03f */
[----:B------:R-:W-:-:S04]  /*180c0*/  SHF.R.S32.HI R3, RZ, 0x1f, R0 ;  /* 0x0000001fff037819 */ /* 0x000fc80000011400 */
[----:B------:R-:W-:Y:S01]  /*180d0*/  LEA.HI R3, R3, R0, RZ, 0x5 ;  /* 0x0000000003037211 */ /* 0x000fe200078f28ff */
[----:B------:R-:W-:Y:S01]  /*180e0*/  IMAD.MOV.U32 R0, RZ, RZ, RZ ;  /* 0x000000ffff007224 */ /* 0x000fe200078e00ff */
[C---:B-1----:R-:W-:Y:S02]  /*180f0*/  LOP3.LUT P2, RZ, R4.reuse, 0x7f, RZ, 0xc0, !PT ;  /* 0x0000007f04ff7812 */ /* 0x042fe4000784c0ff */
[----:B------:R-:W-:Y:S02]  /*18100*/  SHF.R.S32.HI R11, RZ, 0x5, R3 ;  /* 0x00000005ff0b7819 */ /* 0x000fe40000011403 */
[----:B------:R-:W-:-:S03]  /*18110*/  LOP3.LUT P0, RZ, R4, 0x1f, RZ, 0xc0, !PT ;  /* 0x0000001f04ff7812 */ /* 0x000fc6000780c0ff */
[----:B------:R-:W-:Y:S01]  /*18120*/  VIADD R9, R11, 0x1 ;  /* 0x000000010b097836 */ /* 0x000fe20000000000 */
[----:B------:R-:W-:Y:S02]  /*18130*/  PLOP3.LUT P0, PT, P0, P2, PT, 0x8a, 0x0 ;  /* 0x000000000000781c */ /* 0x000fe40000705172 */
[----:B--2---:R-:W-:-:S11]  /*18140*/  LOP3.LUT R13, R2, 0x2, RZ, 0xfc, !PT ;  /* 0x00000002020d7812 */ /* 0x004fd600078efcff */
.L_x_525:
[----:B------:R-:W-:-:S03]  /*18150*/  UMOV UR4, 0xffffffff ;  /* 0xffffffff00047882 */ /* 0x000fc60000000000 */
[----:B------:R-:W-:Y:S05]  /*18160*/  BRA.DIV UR4, `(.L_x_514) ;  /* 0x0000001204507947 */ /* 0x000fea000b800000 */
[----:B------:R-:W-:-:S13]  /*18170*/  ELECT P6, URZ, PT ;  /* 0x00000000003f782f */ /* 0x000fda00038c0000 */
.L_x_540:
[----:B------:R-:W0:Y:S01]  /*18180*/  LDC R2, c[0x0][0x28c] ;  /* 0x0000a300ff027b82 */ /* 0x000e220000000800 */
[----:B------:R-:W-:Y:S01]  /*18190*/  BSSY B1, `(.L_x_515) ;  /* 0x0000037000017945 */ /* 0x000fe20003800000 */
[----:B0-----:R-:W-:-:S13]  /*181a0*/  ISETP.LT.OR P6, PT, R2, 0x1, !P6 ;  /* 0x000000010200780c */ /* 0x001fda00077c1670 */
[----:B------:R-:W-:Y:S05]  /*181b0*/  @P6 BRA `(.L_x_516) ;  /* 0x0000000000d06947 */ /* 0x000fea0003800000 */
[----:B------:R-:W-:Y:S02]  /*181c0*/  IMAD R14, R12, 0xf0, RZ ;  /* 0x000000f00c0e7824 */ /* 0x000fe400078e02ff */
[----:B------:R-:W-:Y:S02]  /*181d0*/  IMAD R15, R7, 0xc0, RZ ;  /* 0x000000c0070f7824 */ /* 0x000fe400078e02ff */
[----:B------:R-:W-:Y:S02]  /*181e0*/  IMAD.MOV.U32 R16, RZ, RZ, RZ ;  /* 0x000000ffff107224 */ /* 0x000fe400078e00ff */
[----:B------:R-:W-:Y:S02]  /*181f0*/  IMAD.MOV.U32 R2, RZ, RZ, R9 ;  /* 0x000000ffff027224 */ /* 0x000fe400078e0009 */
[----:B------:R-:W-:Y:S02]  /*18200*/  IMAD.MOV.U32 R3, RZ, RZ, R8 ;  /* 0x000000ffff037224 */ /* 0x000fe400078e0008 */
[----:B------:R-:W-:-:S07]  /*18210*/  IMAD.MOV.U32 R4, RZ, RZ, R0 ;  /* 0x000000ffff047224 */ /* 0x000fce00078e0000 */
.L_x_520:
[----:B------:R-:W0:Y:S01]  /*18220*/  S2R R12, SR_CgaCtaId ;  /* 0x00000000000c7919 */ /* 0x000e220000008800 */
[----:B------:R-:W-:Y:S01]  /*18230*/  MOV R5, 0x400 ;  /* 0x0000040000057802 */ /* 0x000fe20000000f00 */
[----:B------:R-:W1:Y:S03]  /*18240*/  @!P2 LDC R7, c[0x0][0x500] ;  /* 0x00014000ff07ab82 */ /* 0x000e660000000800 */
[----:B0-----:R-:W-:Y:S02]  /*18250*/  LEA R17, R12, R5, 0x18 ;  /* 0x000000050c117211 */ /* 0x001fe400078ec0ff */
[----:B------:R-:W-:-:S03]  /*18260*/  SHF.L.U32 R5, R3, 0x1f, RZ ;  /* 0x0000001f03057819 */ /* 0x000fc600000006ff */
[----:B------:R-:W-:-:S04]  /*18270*/  IMAD R12, R4, 0x8, R17 ;  /* 0x00000008040c7824 */ /* 0x000fc800078e0211 */
[----:B------:R-:W0:Y:S02]  /*18280*/  SYNCS.PHASECHK.TRANS64.TRYWAIT P1, [R12+URZ+0x40], R5 ;  /* 0x000040050c0075a7 */ /* 0x000e24000802017f */
[----:B01----:R-:W-:Y:S05]  /*18290*/  @!P1 BRA `(.L_x_517) ;  /* 0x0000001000249947 */ /* 0x003fea0003800000 */
.L_x_541:
[----:B0-----:R-:W-:Y:S01]  /*182a0*/  PRMT R5, R13, 0x9910, RZ ;  /* 0x000099100d057816 */ /* 0x001fe200000000ff */
[----:B------:R0:W-:Y:S03]  /*182b0*/  @!P2 SYNCS.ARRIVE.TRANS64 RZ, [R12+URZ], R7 ;  /* 0x000000070cffa9a7 */ /* 0x0001e6000800003f */
[----:B------:R-:W-:-:S13]  /*182c0*/  ISETP.NE.AND P1, PT, R5, 0x2, PT ;  /* 0x000000020500780c */ /* 0x000fda0003f25270 */
[----:B0-----:R-:W-:Y:S05]  /*182d0*/  @P1 BRA `(.L_x_518) ;  /* 0x0000000000041947 */ /* 0x001fea0003800000 */
[----:B------:R-:W-:Y:S01]  /*182e0*/  BPT.TRAP 0x1 ;  /* 0x000000040000795c */ /* 0x000fe20000300000 */
.L_x_518:
[----:B------:R-:W-:Y:S05]  /*182f0*/  @P0 BRA `(.L_x_519) ;  /* 0x0000000000040947 */ /* 0x000fea0003800000 */
[----:B------:R-:W-:Y:S01]  /*18300*/  BPT.TRAP 0x1 ;  /* 0x000000040000795c */ /* 0x000fe20000300000 */
.L_x_519:
[--C-:B------:R-:W-:Y:S01]  /*18310*/  IMAD R5, R4, 0x3000, R17.reuse ;  /* 0x0000300004057824 */ /* 0x100fe200078e0211 */
[----:B------:R-:W-:Y:S01]  /*18320*/  R2UR UR9, R12 ;  /* 0x000000000c0972ca */ /* 0x000fe200000e0000 */
[----:B------:R-:W-:Y:S01]  /*18330*/  IMAD R17, R4, 0x3c00, R17 ;  /* 0x00003c0004117824 */ /* 0x000fe200078e0211 */
[----:B------:R-:W-:Y:S01]  /*18340*/  UIADD3 UR4, UP0, UR22, 0xf0, URZ ;  /* 0x000000f016047890 */ /* 0x000fe2000ff1e03f */
[----:B------:R-:W-:Y:S01]  /*18350*/  VIADD R2, R2, 0xffffffff ;  /* 0xffffffff02027836 */ /* 0x000fe20000000000 */
[----:B------:R-:W-:Y:S01]  /*18360*/  R2UR UR5, R5 ;  /* 0x00000000050572ca */ /* 0x000fe200000e0000 */
[----:B------:R-:W-:Y:S01]  /*18370*/  UIADD3 UR24, UP1, UR22, 0x1f0, URZ ;  /* 0x000001f016187890 */ /* 0x000fe2000ff3e03f */
[----:B------:R-:W-:Y:S01]  /*18380*/  R2UR UR8, R17 ;  /* 0x00000000110872ca */ /* 0x000fe200000e0000 */
[----:B------:R-:W-:Y:S01]  /*18390*/  VIADD R4, R4, 0x1 ;  /* 0x0000000104047836 */ /* 0x000fe20000000000 */
[----:B------:R-:W-:Y:S01]  /*183a0*/  R2UR UR11, R15 ;  /* 0x000000000f0b72ca */ /* 0x000fe200000e0000 */
[----:B------:R-:W-:Y:S01]  /*183b0*/  UIADD3.X UR25, URZ, UR23, URZ, UP1, !UPT ;  /* 0x000000173f197290 */ /* 0x000fe20008ffe43f */
[----:B------:R-:W-:Y:S01]  /*183c0*/  R2UR UR10, R16 ;  /* 0x00000000100a72ca */ /* 0x000fe200000e0000 */
[----:B------:R-:W-:Y:S01]  /*183d0*/  UMOV UR6, 0x0 ;  /* 0x0000000000067882 */ /* 0x000fe20000000000 */
[----:B------:R-:W-:Y:S01]  /*183e0*/  R2UR UR12, R6 ;  /* 0x00000000060c72ca */ /* 0x000fe200000e0000 */
[----:B------:R-:W-:Y:S01]  /*183f0*/  UMOV UR7, 0x10000000 ;  /* 0x1000000000077882 */ /* 0x000fe20000000000 */
[----:B------:R-:W-:Y:S01]  /*18400*/  R2UR UR19, R14 ;  /* 0x000000000e1372ca */ /* 0x000fe200000e0000 */
[----:B------:R-:W-:Y:S01]  /*18410*/  VIADD R16, R16, 0x20 ;  /* 0x0000002010107836 */ /* 0x000fe20000000000 */
[----:B------:R-:W-:Y:S01]  /*18420*/  ISETP.GT.AND P3, PT, R2, 0x1, PT ;  /* 0x000000010200780c */ /* 0x000fe20003f64270 */
[----:B------:R-:W-:Y:S01]  /*18430*/  UIADD3 UR14, UR5, 0x180, URZ ;  /* 0x00000180050e7890 */ /* 0x000fe2000fffe03f */
[----:B------:R-:W-:Y:S01]  /*18440*/  ISETP.NE.AND P1, PT, R4, 0x8, PT ;  /* 0x000000080400780c */ /* 0x000fe20003f25270 */
[----:B------:R-:W-:-:S02]  /*18450*/  UIADD3.X UR5, URZ, UR23, URZ, UP0, !UPT ;  /* 0x000000173f057290 */ /* 0x000fc400087fe43f */
[----:B------:R-:W-:Y:S01]  /*18460*/  UIADD3 UR15, UR8, 0x18180, URZ ;  /* 0x00018180080f7890 */ /* 0x000fe2000fffe03f */
[----:B------:R-:W-:Y:S02]  /*18470*/  SEL R12, RZ, 0x1, P1 ;  /* 0x00000001ff0c7807 */ /* 0x000fe40000800000 */
[----:B------:R-:W-:Y:S01]  /*18480*/  UMOV UR8, UR14 ;  /* 0x0000000e00087c82 */ /* 0x000fe20008000000 */
[----:B------:R-:W-:Y:S02]  /*18490*/  SEL R4, R4, RZ, P1 ;  /* 0x000000ff04047207 */ /* 0x000fe40000800000 */
[----:B------:R-:W-:Y:S01]  /*184a0*/  LOP3.LUT R3, R3, R12, RZ, 0x3c, !PT ;  /* 0x0000000c03037212 */ /* 0x000fe200078e3cff */
[----:B------:R0:W-:Y:S02]  /*184b0*/  UTMALDG.3D [UR8], [UR4], desc[UR6] ;  /* 0x00000608040075b4 */ /* 0x0001e40008011000 */
[----:B0-----:R-:W-:Y:S01]  /*184c0*/  UMOV UR8, UR15 ;  /* 0x0000000f00087c82 */ /* 0x001fe20008000000 */
[----:B------:R-:W-:-:S02]  /*184d0*/  UMOV UR11, UR19 ;  /* 0x00000013000b7c82 */ /* 0x000fc40008000000 */
[----:B------:R0:W-:Y:S02]  /*184e0*/  UTMALDG.3D [UR8], [UR24], desc[UR6] ;  /* 0x00000608180075b4 */ /* 0x0001e40008011000 */
[----:B0-----:R-:W-:Y:S05]  /*184f0*/  @P3 BRA `(.L_x_520) ;  /* 0xfffffffc00483947 */ /* 0x001fea000383ffff */
.L_x_516:
[----:B------:R-:W-:Y:S05]  /*18500*/  BSYNC B1 ;  /* 0x0000000000017941 */ /* 0x000fea0003800000 */
.L_x_515:
[----:B------:R-:W2:Y:S01]  /*18510*/  LDL.LU R18, [R1+0xb8] ;  /* 0x0000b80001127983 */ /* 0x000ea20000300800 */
[----:B------:R-:W-:Y:S01]  /*18520*/  LOP3.LUT P3, RZ, R10, 0xff, RZ, 0xc0, !PT ;  /* 0x000000ff0aff7812 */ /* 0x000fe2000786c0ff */
[C---:B------:R-:W-:Y:S01]  /*18530*/  IMAD.IADD R0, R11.reuse, 0x1, R0 ;  /* 0x000000010b007824 */ /* 0x040fe200078e0200 */
[----:B------:R-:W-:Y:S01]  /*18540*/  ULDC.64 UR4, c[0x0][0x650] ;  /* 0x0001940000047ab9 */ /* 0x000fe20000000a00 */
[----:B------:R-:W3:Y:S01]  /*18550*/  LDL.LU R17, [R1+0xbc] ;  /* 0x0000bc0001117983 */ /* 0x000ee20000300800 */
[----:B------:R-:W-:Y:S01]  /*18560*/  BSSY B1, `(.L_x_521) ;  /* 0x0000071000017945 */ /* 0x000fe20003800000 */
[----:B------:R-:W-:Y:S01]  /*18570*/  IMAD.MOV.U32 R7, RZ, RZ, -0x1 ;  /* 0xffffffffff077424 */ /* 0x000fe200078e00ff */
[----:B------:R-:W-:Y:S01]  /*18580*/  ISETP.GT.U32.AND P1, PT, R0, 0x7, PT ;  /* 0x000000070000780c */ /* 0x000fe20003f24070 */
[----:B------:R-:W-:Y:S01]  /*18590*/  IMAD.MOV.U32 R12, RZ, RZ, -0x1 ;  /* 0xffffffffff0c7424 */ /* 0x000fe200078e00ff */
[----:B------:R-:W-:Y:S01]  /*185a0*/  SHF.R.U32.HI R2, RZ, 0x3, R0 ;  /* 0x00000003ff027819 */ /* 0x000fe20000011600 */
[----:B------:R-:W-:Y:S01]  /*185b0*/  IMAD.MOV.U32 R6, RZ, RZ, -0x1 ;  /* 0xffffffffff067424 */ /* 0x000fe200078e00ff */
[----:B------:R-:W-:-:S02]  /*185c0*/  ISETP.LT.U32.AND P1, PT, R11, 0x8, P1 ;  /* 0x000000080b00780c */ /* 0x000fc40000f21070 */
[----:B------:R-:W-:Y:S01]  /*185d0*/  LOP3.LUT R2, R2, 0x1, RZ, 0xc0, !PT ;  /* 0x0000000102027812 */ /* 0x000fe200078ec0ff */
[----:B------:R-:W0:Y:S01]  /*185e0*/  @P3 S2R R4, SR_CgaCtaId ;  /* 0x0000000000043919 */ /* 0x000e220000008800 */
[----:B------:R-:W-:Y:S02]  /*185f0*/  @P3 MOV R3, 0x400 ;  /* 0x0000040000033802 */ /* 0x000fe40000000f00 */
[----:B------:R-:W-:Y:S02]  /*18600*/  LOP3.LUT R0, R0, 0x7, RZ, 0xc0, !PT ;  /* 0x0000000700007812 */ /* 0x000fe400078ec0ff */
[----:B------:R-:W-:Y:S02]  /*18610*/  PRMT R10, RZ, 0x7610, R10 ;  /* 0x00007610ff0a7816 */ /* 0x000fe4000000000a */
[----:B0-----:R-:W-:-:S04]  /*18620*/  @P3 LEA R3, R4, R3, 0x18 ;  /* 0x0000000304033211 */ /* 0x001fc800078ec0ff */
[----:B------:R0:W-:Y:S01]  /*18630*/  @P3 SYNCS.ARRIVE.TRANS64.A1T0 RZ, [R3+URZ+0x98], RZ ;  /* 0x000098ff03ff39a7 */ /* 0x0001e2000810003f */
[----:B------:R-:W-:-:S04]  /*18640*/  ISETP.NE.U32.AND P3, PT, R2, 0x1, PT ;  /* 0x000000010200780c */ /* 0x000fc80003f65070 */
[----:B------:R-:W-:Y:S02]  /*18650*/  ISETP.GT.U32.AND P3, PT, R11, 0x7, !P3 ;  /* 0x000000070b00780c */ /* 0x000fe40005f64070 */
[----:B0-----:R-:W-:Y:S02]  /*18660*/  SEL R3, RZ, 0x1, !P1 ;  /* 0x00000001ff037807 */ /* 0x001fe40004800000 */
[----:B------:R-:W-:-:S04]  /*18670*/  SEL R2, RZ, 0x1, !P3 ;  /* 0x00000001ff027807 */ /* 0x000fc80005800000 */
[----:B------:R-:W-:Y:S02]  /*18680*/  LOP3.LUT R8, R2, R8, R3, 0x96, !PT ;  /* 0x0000000802087212 */ /* 0x000fe400078e9603 */
[----:B------:R-:W-:Y:S02]  /*18690*/  PRMT R2, RZ, 0x7610, R2 ;  /* 0x00007610ff027816 */ /* 0x000fe40000000002 */
[----:B---3--:R-:W-:-:S04]  /*186a0*/  IADD3 R17, P4, R17, UR20, RZ ;  /* 0x0000001411117c10 */ /* 0x008fc8000ff9e0ff */
[----:B--2---:R-:W-:Y:S01]  /*186b0*/  IADD3.X R18, R18, UR13, RZ, P4, !PT ;  /* 0x0000000d12127c10 */ /* 0x004fe2000a7fe4ff */
[----:B------:R0:W-:Y:S01]  /*186c0*/  STL [R1+0xbc], R17 ;  /* 0x0000bc1101007387 */ /* 0x0001e20000100800 */
[----:B------:R-:W-:-:S03]  /*186d0*/  ISETP.GE.U32.AND P4, PT, R17, UR4, PT ;  /* 0x0000000411007c0c */ /* 0x000fc6000bf86070 */
[----:B------:R0:W-:Y:S01]  /*186e0*/  STL [R1+0xb8], R18 ;  /* 0x0000b81201007387 */ /* 0x0001e20000100800 */
[----:B------:R-:W-:-:S13]  /*186f0*/  ISETP.GE.U32.AND.EX P1, PT, R18, UR5, PT, P4 ;  /* 0x0000000512007c0c */ /* 0x000fda000bf26140 */
[----:B0-----:R-:W-:Y:S05]  /*18700*/  @P1 BRA `(.L_x_522) ;  /* 0x0000000400581947 */ /* 0x001fea0003800000 */
[----:B------:R-:W-:Y:S01]  /*18710*/  ULDC.64 UR4, c[0x0][0x628] ;  /* 0x00018a0000047ab9 */ /* 0x000fe20000000a00 */
[----:B------:R-:W0:Y:S01]  /*18720*/  S2R R14, SR_CTAID.X ;  /* 0x00000000000e7919 */ /* 0x000e220000002500 */
[----:B------:R-:W-:Y:S01]  /*18730*/  ISETP.NE.U32.AND P1, PT, RZ, UR4, PT ;  /* 0x00000004ff007c0c */ /* 0x000fe2000bf25070 */
[----:B------:R-:W-:Y:S01]  /*18740*/  ULDC UR7, c[0x0][0x630] ;  /* 0x00018c0000077ab9 */ /* 0x000fe20000000800 */
[----:B------:R-:W-:Y:S01]  /*18750*/  IMAD.MOV.U32 R2, RZ, RZ, R17 ;  /* 0x000000ffff027224 */ /* 0x000fe200078e0011 */
[----:B------:R-:W1:Y:S01]  /*18760*/  S2R R12, SR_CTAID.Y ;  /* 0x00000000000c7919 */ /* 0x000e620000002600 */
[----:B------:R-:W-:Y:S01]  /*18770*/  ISETP.NE.AND.EX P1, PT, RZ, UR5, PT, P1 ;  /* 0x00000005ff007c0c */ /* 0x000fe2000bf25310 */
[----:B------:R-:W-:-:S12]  /*18780*/  IMAD.MOV.U32 R3, RZ, RZ, R18 ;  /* 0x000000ffff037224 */ /* 0x000fd800078e0012 */
[----:B------:R-:W-:Y:S05]  /*18790*/  @!P1 BRA `(.L_x_523) ;  /* 0x0000000000289947 */ /* 0x000fea0003800000 */
[----:B------:R-:W-:Y:S02]  /*187a0*/  ULDC UR6, c[0x0][0x634] ;  /* 0x00018d0000067ab9 */ /* 0x000fe40000000800 */
[----:B------:R-:W-:-:S05]  /*187b0*/  IADD3 R7, P1, R17, UR6, RZ ;  /* 0x0000000611077c10 */ /* 0x000fca000ff3e0ff */
[----:B------:R-:W-:-:S04]  /*187c0*/  IMAD.X R15, RZ, RZ, R18, P1 ;  /* 0x000000ffff0f7224 */ /* 0x000fc800008e0612 */
[----:B------:R-:W-:-:S04]  /*187d0*/  IMAD.WIDE.U32 R4, R15, UR4, RZ ;  /* 0x000000040f047c25 */ /* 0x000fc8000f8e00ff */
[----:B------:R-:W-:-:S04]  /*187e0*/  IMAD.WIDE.U32 R4, P1, R7, UR5, R4 ;  /* 0x0000000507047c25 */ /* 0x000fc8000f820004 */
[----:B------:R-:W-:-:S04]  /*187f0*/  IMAD.WIDE.U32 R6, R7, UR4, RZ ;  /* 0x0000000407067c25 */ /* 0x000fc8000f8e00ff */
[----:B------:R-:W-:Y:S01]  /*18800*/  IMAD.X R3, RZ, RZ, RZ, P1 ;  /* 0x000000ffff037224 */ /* 0x000fe200008e06ff */
[----:B------:R-:W-:Y:S01]  /*18810*/  IADD3 RZ, P1, R7, R4, RZ ;  /* 0x0000000407ff7210 */ /* 0x000fe20007f3e0ff */
[----:B------:R-:W-:-:S04]  /*18820*/  IMAD.MOV.U32 R2, RZ, RZ, R5 ;  /* 0x000000ffff027224 */ /* 0x000fc800078e0005 */
[----:B------:R-:W-:-:S08]  /*18830*/  IMAD.WIDE.U32.X R2, R15, UR5, R2, P1 ;  /* 0x000000050f027c25 */ /* 0x000fd000088e0402 */
.L_x_523:
[--C-:B------:R-:W-:Y:S01]  /*18840*/  SHF.R.U64 R6, R2, UR7, R3.reuse ;  /* 0x0000000702067c19 */ /* 0x100fe20008001203 */
[----:B------:R-:W-:Y:S01]  /*18850*/  ULDC.64 UR4, c[0x0][0x620] ;  /* 0x0001880000047ab9 */ /* 0x000fe20000000a00 */
[----:B------:R-:W-:Y:S01]  /*18860*/  SHF.R.U32.HI R2, RZ, UR7, R3 ;  /* 0x00000007ff027c19 */ /* 0x000fe20008011603 */
[----:B------:R-:W-:Y:S01]  /*18870*/  IMAD.MOV.U32 R3, RZ, RZ, R18 ;  /* 0x000000ffff037224 */ /* 0x000fe200078e0012 */
[----:B------:R-:W-:Y:S01]  /*18880*/  IADD3 R5, P1, RZ, -R6, RZ ;  /* 0x80000006ff057210 */ /* 0x000fe20007f3e0ff */
[----:B------:R-:W2:Y:S01]  /*18890*/  LDC R21, c[0x0][0x144] ;  /* 0x00005100ff157b82 */ /* 0x000ea20000000800 */
[----:B0-----:R-:W-:Y:S01]  /*188a0*/  I2FP.F32.U32 R7, R14 ;  /* 0x0000000e00077245 */ /* 0x001fe20000201000 */
[----:B------:R-:W-:Y:S01]  /*188b0*/  ULDC.64 UR8, c[0x0][0x640] ;  /* 0x0001900000087ab9 */ /* 0x000fe20000000a00 */
[----:B------:R-:W-:Y:S01]  /*188c0*/  ULDC UR6, c[0x0][0x608] ;  /* 0x0001820000067ab9 */ /* 0x000fe20000000800 */
[----:B------:R-:W-:Y:S01]  /*188d0*/  IMAD.X R2, RZ, RZ, ~R2, P1 ;  /* 0x000000ffff027224 */ /* 0x000fe200008e0e02 */
[----:B------:R-:W-:-:S03]  /*188e0*/  ISETP.NE.U32.AND P1, PT, RZ, UR8, PT ;  /* 0x00000008ff007c0c */ /* 0x000fc6000bf25070 */
[----:B------:R-:W-:Y:S01]  /*188f0*/  IMAD R4, R2, UR4, RZ ;  /* 0x0000000402047c24 */ /* 0x000fe2000f8e02ff */
[----:B------:R-:W-:Y:S01]  /*18900*/  ISETP.NE.AND.EX P1, PT, RZ, UR9, PT, P1 ;  /* 0x00000009ff007c0c */ /* 0x000fe2000bf25310 */
[----:B------:R-:W-:Y:S02]  /*18910*/  IMAD.MOV.U32 R2, RZ, RZ, R17 ;  /* 0x000000ffff027224 */ /* 0x000fe400078e0011 */
[----:B------:R-:W0:Y:S02]  /*18920*/  LDC R17, c[0x0][0x148] ;  /* 0x00005200ff117b82 */ /* 0x000e240000000800 */
[----:B------:R-:W-:Y:S01]  /*18930*/  IMAD.WIDE.U32 R2, R5, UR4, R2 ;  /* 0x0000000405027c25 */ /* 0x000fe2000f8e0002 */
[----:B------:R-:W-:-:S03]  /*18940*/  ULDC UR4, c[0x0][0x150] ;  /* 0x0000540000047ab9 */ /* 0x000fc60000000800 */
[----:B------:R-:W-:Y:S02]  /*18950*/  IMAD R5, R5, UR5, R4 ;  /* 0x0000000505057c24 */ /* 0x000fe4000f8e0204 */
[----:B------:R-:W-:Y:S01]  /*18960*/  FMUL R4, R7, UR4 ;  /* 0x0000000407047c20 */ /* 0x000fe20008400000 */
[----:B------:R-:W-:Y:S01]  /*18970*/  ULDC UR4, c[0x0][0x618] ;  /* 0x0001860000047ab9 */ /* 0x000fe20000000800 */
[----:B------:R-:W-:Y:S01]  /*18980*/  ULDC UR5, c[0x0][0x154] ;  /* 0x0000550000057ab9 */ /* 0x000fe20000000800 */
[----:B------:R-:W-:-:S03]  /*18990*/  IMAD.IADD R3, R3, 0x1, R5 ;  /* 0x0000000103037824 */ /* 0x000fc600078e0205 */
[----:B------:R-:W3:Y:S02]  /*189a0*/  F2I.U32.TRUNC.NTZ R4, R4 ;  /* 0x0000000400047305 */ /* 0x000ee4000020f000 */
[----:B------:R-:W-:Y:S02]  /*189b0*/  SHF.R.U64 R7, R2, UR4, R3 ;  /* 0x0000000402077c19 */ /* 0x000fe40008001203 */
[----:B-1----:R-:W-:-:S05]  /*189c0*/  I2FP.F32.U32 R2, R12 ;  /* 0x0000000c00027245 */ /* 0x002fca0000201000 */
[----:B------:R-:W-:Y:S01]  /*189d0*/  FMUL R18, R2, UR5 ;  /* 0x0000000502127c20 */ /* 0x000fe20008400000 */
[----:B------:R-:W-:Y:S01]  /*189e0*/  SHF.R.U32.HI R2, RZ, UR4, R3 ;  /* 0x00000004ff027c19 */ /* 0x000fe20008011603 */
[----:B------:R-:W-:-:S03]  /*189f0*/  ULDC UR4, c[0x0][0x658] ;  /* 0x0001960000047ab9 */ /* 0x000fc60000000800 */
[--C-:B------:R-:W-:Y:S01]  /*18a00*/  SHF.R.U64 R16, R7, UR6, R2.reuse ;  /* 0x0000000607107c19 */ /* 0x100fe20008001202 */
[----:B------:R-:W1:Y:S01]  /*18a10*/  F2I.U32.TRUNC.NTZ R18, R18 ;  /* 0x0000001200127305 */ /* 0x000e62000020f000 */
[----:B------:R-:W-:Y:S01]  /*18a20*/  SHF.R.U32.HI R3, RZ, UR6, R2 ;  /* 0x00000006ff037c19 */ /* 0x000fe20008011602 */
[----:B---3--:R-:W-:-:S03]  /*18a30*/  IMAD.MOV R4, RZ, RZ, -R4 ;  /* 0x000000ffff047224 */ /* 0x008fc600078e0a04 */
[--C-:B------:R-:W-:Y:S01]  /*18a40*/  SHF.R.U64 R15, R16, UR4, R3.reuse ;  /* 0x00000004100f7c19 */ /* 0x100fe20008001203 */
[----:B--2---:R-:W-:Y:S01]  /*18a50*/  IMAD R14, R21, R4, R14 ;  /* 0x00000004150e7224 */ /* 0x004fe200078e020e */
[----:B------:R-:W-:-:S03]  /*18a60*/  SHF.R.U32.HI R19, RZ, UR4, R3 ;  /* 0x00000004ff137c19 */ /* 0x000fc60008011603 */
[----:B------:R-:W-:Y:S02]  /*18a70*/  IMAD.MOV.U32 R2, RZ, RZ, R15 ;  /* 0x000000ffff027224 */ /* 0x000fe400078e000f */
[----:B------:R-:W-:Y:S01]  /*18a80*/  IMAD.MOV.U32 R3, RZ, RZ, R19 ;  /* 0x000000ffff037224 */ /* 0x000fe200078e0013 */
[----:B------:R-:W-:Y:S06]  /*18a90*/  @!P1 BRA `(.L_x_524) ;  /* 0x0000000000289947 */ /* 0x000fec0003800000 */
[----:B------:R-:W-:Y:S02]  /*18aa0*/  ULDC UR4, c[0x0][0x64c] ;  /* 0x0001930000047ab9 */ /* 0x000fe40000000800 */
[----:B------:R-:W-:-:S05]  /*18ab0*/  IADD3 R3, P1, R15, UR4, RZ ;  /* 0x000000040f037c10 */ /* 0x000fca000ff3e0ff */
[----:B------:R-:W-:-:S04]  /*18ac0*/  IMAD.X R19, RZ, RZ, R19, P1 ;  /* 0x000000ffff137224 */ /* 0x000fc800008e0613 */
[----:B------:R-:W-:-:S04]  /*18ad0*/  IMAD.WIDE.U32 R4, R19, UR8, RZ ;  /* 0x0000000813047c25 */ /* 0x000fc8000f8e00ff */
[----:B------:R-:W-:-:S04]  /*18ae0*/  IMAD.WIDE.U32 R4, P1, R3, UR9, R4 ;  /* 0x0000000903047c25 */ /* 0x000fc8000f820004 */
[----:B------:R-:W-:-:S04]  /*18af0*/  IMAD.WIDE.U32 R2, R3, UR8, RZ ;  /* 0x0000000803027c25 */ /* 0x000fc8000f8e00ff */
[----:B------:R-:W-:Y:S01]  /*18b00*/  IMAD.MOV.U32 R2, RZ, RZ, R5 ;  /* 0x000000ffff027224 */ /* 0x000fe200078e0005 */
[----:B------:R-:W-:Y:S01]  /*18b10*/  IADD3 RZ, P3, R3, R4, RZ ;  /* 0x0000000403ff7210 */ /* 0x000fe20007f7e0ff */
[----:B------:R-:W-:-:S04]  /*18b20*/  IMAD.X R3, RZ, RZ, RZ, P1 ;  /* 0x000000ffff037224 */ /* 0x000fc800008e06ff */
[----:B------:R-:W-:-:S08]  /*18b30*/  IMAD.WIDE.U32.X R2, R19, UR9, R2, P3 ;  /* 0x0000000913027c25 */ /* 0x000fd000098e0402 */
.L_x_524:
[----:B------:R-:W2:Y:S01]  /*18b40*/  LDC R4, c[0x0][0x65c] ;  /* 0x00019700ff047b82 */ /* 0x000ea20000000800 */
[----:B------:R-:W-:Y:S01]  /*18b50*/  ULDC UR4, c[0x0][0x648] ;  /* 0x0001920000047ab9 */ /* 0x000fe20000000800 */
[----:B------:R-:W-:Y:S01]  /*18b60*/  LOP3.LUT R16, R16, UR17, RZ, 0xc0, !PT ;  /* 0x0000001110107c12 */ /* 0x000fe2000f8ec0ff */
[----:B-1----:R-:W-:Y:S01]  /*18b70*/  IMAD.MOV R18, RZ, RZ, -R18 ;  /* 0x000000ffff127224 */ /* 0x002fe200078e0a12 */
[----:B------:R-:W-:Y:S01]  /*18b80*/  SHF.R.U64 R3, R2, UR4, R3 ;  /* 0x0000000402037c19 */ /* 0x000fe20008001203 */
[----:B------:R-:W-:Y:S01]  /*18b90*/  ULDC UR4, c[0x0][0x638] ;  /* 0x00018e0000047ab9 */ /* 0x000fe20000000800 */
[----:B------:R-:W-:-:S03]  /*18ba0*/  ULDC UR5, c[0x0][0x610] ;  /* 0x0001840000057ab9 */ /* 0x000fc60000000800 */
[----:B------:R-:W-:Y:S02]  /*18bb0*/  IMAD.MOV R2, RZ, RZ, -R3 ;  /* 0x000000ffff027224 */ /* 0x000fe400078e0a03 */
[----:B------:R-:W-:Y:S02]  /*18bc0*/  IMAD R3, R3, UR18, R16 ;  /* 0x0000001203037c24 */ /* 0x000fe4000f8e0210 */
[----:B------:R-:W-:Y:S01]  /*18bd0*/  IMAD R15, R2, UR4, R15 ;  /* 0x00000004020f7c24 */ /* 0x000fe2000f8e020f */
[----:B------:R-:W-:Y:S01]  /*18be0*/  ULDC UR4, c[0x0][0x600] ;  /* 0x0001800000047ab9 */ /* 0x000fe20000000800 */
[----:B------:R-:W-:Y:S01]  /*18bf0*/  IMAD.MOV.U32 R2, RZ, RZ, 0x1 ;  /* 0x00000001ff027424 */ /* 0x000fe200078e00ff */
[----:B--2---:R-:W-:Y:S02]  /*18c00*/  ISETP.NE.AND P1, PT, R4, 0x1, PT ;  /* 0x000000010400780c */ /* 0x004fe40003f25270 */
[----:B------:R-:W-:-:S05]  /*18c10*/  LOP3.LUT R4, R7, UR16, RZ, 0xc0, !PT ;  /* 0x0000001007047c12 */ /* 0x000fca000f8ec0ff */
[----:B------:R-:W-:-:S06]  /*18c20*/  IMAD R15, R15, UR4, R4 ;  /* 0x000000040f0f7c24 */ /* 0x000fcc000f8e0204 */
[----:B0-----:R-:W-:-:S04]  /*18c30*/  @P1 IMAD R14, R17, R18, R12 ;  /* 0x00000012110e1224 */ /* 0x001fc800078e020c */
[----:B------:R-:W-:-:S05]  /*18c40*/  IMAD R14, R3, UR5, R14 ;  /* 0x00000005030e7c24 */ /* 0x000fca000f8e020e */
[----:B------:R-:W-:Y:S02]  /*18c50*/  SEL R12, R15, R14, !P1 ;  /* 0x0000000e0f0c7207 */ /* 0x000fe40004800000 */
[----:B------:R-:W-:-:S07]  /*18c60*/  SEL R7, R14, R15, !P1 ;  /* 0x0000000f0e077207 */ /* 0x000fce0004800000 */
.L_x_522:
[----:B------:R-:W-:Y:S05]  /*18c70*/  BSYNC B1 ;  /* 0x0000000000017941 */ /* 0x000fea0003800000 */
.L_x_521:
[----:B------:R-:W-:-:S13]  /*18c80*/  LOP3.LUT P1, RZ, R2, 0xff, RZ, 0xc0, !PT ;  /* 0x000000ff02ff7812 */ /* 0x000fda000782c0ff */
[----:B------:R-:W-:Y:S05]  /*18c90*/  @P1 BRA `(.L_x_525) ;  /* 0xfffffff4002c1947 */ /* 0x000fea000383ffff */
[----:B------:R-:W-:Y:S05]  /*18ca0*/  BSYNC B0 ;  /* 0x0000000000007941 */ /* 0x000fea0003800000 */
.L_x_513:
[----:B------:R-:W-:-:S03]  /*18cb0*/  UMOV UR4, 0xffffffff ;  /* 0xffffffff00047882 */ /* 0x000fc60000000000 */
[----:B------:R-:W-:Y:S05]  /*18cc0*/  BRA.DIV UR4, `(.L_x_526) ;  /* 0x0000000604ac7947 */ /* 0x000fea000b800000 */
[----:B------:R-:W-:-:S13]  /*18cd0*/  ELECT P6, URZ, PT ;  /* 0x00000000003f782f */ /* 0x000fda00038c0000 */
.L_x_544:
[----:B------:R-:W-:Y:S04]  /*18ce0*/  BSSY B0, `(.L_x_527) ;  /* 0x0000050000007945 */ /* 0x000fe80003800000 */
[----:B------:R-:W-:Y:S05]  /*18cf0*/  @!P6 BRA `(.L_x_528) ;  /* 0x000000040038e947 */ /* 0x000fea0003800000 */
[----:B------:R-:W2:Y:S02]  /*18d00*/  LDL.LU R2, [R1+0xb0] ;  /* 0x0000b00001027983 */ /* 0x000ea40000300800 */
[----:B--2---:R-:W-:-:S04]  /*18d10*/  LOP3.LUT R2, R2, 0x2, RZ, 0xfc, !PT ;  /* 0x0000000202027812 */ /* 0x004fc800078efcff */
[----:B------:R-:W-:-:S13]  /*18d20*/  ISETP.NE.AND P0, PT, R2, 0x3, PT ;  /* 0x000000030200780c */ /* 0x000fda0003f05270 */
[----:B------:R-:W-:Y:S05]  /*18d30*/  @!P0 BRA `(.L_x_529) ;  /* 0x0000000000048947 */ /* 0x000fea0003800000 */
[----:B------:R-:W-:Y:S01]  /*18d40*/  BPT.TRAP 0x1 ;  /* 0x000000040000795c */ /* 0x000fe20000300000 */
.L_x_529:
[----:B------:R-:W0:Y:S01]  /*18d50*/  S2R R3, SR_CgaCtaId ;  /* 0x0000000000037919 */ /* 0x000e220000008800 */
[----:B------:R-:W-:-:S04]  /*18d60*/  MOV R2, 0x400 ;  /* 0x0000040000027802 */ /* 0x000fc80000000f00 */
[----:B0-----:R-:W-:Y:S02]  /*18d70*/  LEA R3, R3, R2, 0x18 ;  /* 0x0000000203037211 */ /* 0x001fe400078ec0ff */
[----:B------:R-:W-:-:S03]  /*18d80*/  SHF.L.U32 R2, R8, 0x1f, RZ ;  /* 0x0000001f08027819 */ /* 0x000fc600000006ff */
[----:B------:R-:W-:-:S04]  /*18d90*/  VIADD R3, R3, 0x40 ;  /* 0x0000004003037836 */ /* 0x000fc80000000000 */
[C---:B------:R-:W-:Y:S02]  /*18da0*/  IMAD R7, R0.reuse, 0x8, R3 ;  /* 0x0000000800077824 */ /* 0x040fe400078e0203 */
[----:B------:R-:W-:Y:S02]  /*18db0*/  VIADD R0, R0, 0x1 ;  /* 0x0000000100007836 */ /* 0x000fe40000000000 */
[----:B------:R-:W0:Y:S03]  /*18dc0*/  SYNCS.PHASECHK.TRANS64.TRYWAIT P0, [R7+URZ], R2 ;  /* 0x00000002070075a7 */ /* 0x000e26000800017f */
[----:B------:R-:W-:-:S04]  /*18dd0*/  ISETP.NE.AND P1, PT, R0, 0x8, PT ;  /* 0x000000080000780c */ /* 0x000fc80003f25270 */
[----:B------:R-:W-:Y:S02]  /*18de0*/  SEL R5, RZ, 0x1, P1 ;  /* 0x00000001ff057807 */ /* 0x000fe40000800000 */
[----:B------:R-:W-:Y:S02]  /*18df0*/  SEL R0, R0, RZ, P1 ;  /* 0x000000ff00007207 */ /* 0x000fe40000800000 */
[----:B------:R-:W-:-:S03]  /*18e00*/  LOP3.LUT R5, R8, R5, RZ, 0x3c, !PT ;  /* 0x0000000508057212 */ /* 0x000fc600078e3cff */
[----:B------:R-:W-:Y:S01]  /*18e10*/  IMAD R9, R0, 0x8, R3 ;  /* 0x0000000800097824 */ /* 0x000fe200078e0203 */
[----:B------:R-:W-:Y:S01]  /*18e20*/  SHF.L.U32 R4, R5, 0x1f, RZ ;  /* 0x0000001f05047819 */ /* 0x000fe200000006ff */
[----:B0-----:R-:W-:Y:S06]  /*18e30*/  @!P0 BRA `(.L_x_530) ;  /* 0x0000000400708947 */ /* 0x001fec0003800000 */
.L_x_545:
[----:B------:R-:W1:Y:S01]  /*18e40*/  SYNCS.PHASECHK.TRANS64.TRYWAIT P0, [R9+URZ], R4 ;  /* 0x00000004090075a7 */ /* 0x000e62000800017f */
[----:B------:R-:W-:-:S05]  /*18e50*/  VIADD R0, R0, 0x1 ;  /* 0x0000000100007836 */ /* 0x000fca0000000000 */
[----:B------:R-:W-:-:S04]  /*18e60*/  ISETP.NE.AND P1, PT, R0, 0x8, PT ;  /* 0x000000080000780c */ /* 0x000fc80003f25270 */
[----:B0-----:R-:W-:Y:S02]  /*18e70*/  SEL R2, RZ, 0x1, P1 ;  /* 0x00000001ff027807 */ /* 0x001fe40000800000 */
[----:B------:R-:W-:Y:S02]  /*18e80*/  SEL R0, R0, RZ, P1 ;  /* 0x000000ff00007207 */ /* 0x000fe40000800000 */
[----:B------:R-:W-:-:S03]  /*18e90*/  LOP3.LUT R7, R5, R2, RZ, 0x3c, !PT ;  /* 0x0000000205077212 */ /* 0x000fc600078e3cff */
[----:B------:R-:W-:Y:S01]  /*18ea0*/  IMAD R6, R0, 0x8, R3 ;  /* 0x0000000800067824 */ /* 0x000fe200078e0203 */
[----:B------:R-:W-:Y:S01]  /*18eb0*/  SHF.L.U32 R5, R7, 0x1f, RZ ;  /* 0x0000001f07057819 */ /* 0x000fe200000006ff */
[----:B-1----:R-:W-:Y:S06]  /*18ec0*/  @!P0 BRA `(.L_x_531) ;  /* 0x0000000400608947 */ /* 0x002fec0003800000 */
.L_x_546:
[----:B------:R-:W1:Y:S01]  /*18ed0*/  SYNCS.PHASECHK.TRANS64.TRYWAIT P0, [R6+URZ], R5 ;  /* 0x00000005060075a7 */ /* 0x000e62000800017f */
[----:B------:R-:W-:-:S05]  /*18ee0*/  VIADD R0, R0, 0x1 ;  /* 0x0000000100007836 */ /* 0x000fca0000000000 */
[----:B------:R-:W-:-:S04]  /*18ef0*/  ISETP.NE.AND P1, PT, R0, 0x8, PT ;  /* 0x000000080000780c */ /* 0x000fc80003f25270 */
[----:B------:R-:W-:Y:S02]  /*18f00*/  SEL R2, RZ, 0x1, P1 ;  /* 0x00000001ff027807 */ /* 0x000fe40000800000 */
[----:B------:R-:W-:Y:S02]  /*18f10*/  SEL R0, R0, RZ, P1 ;  /* 0x000000ff00007207 */ /* 0x000fe40000800000 */
[----:B------:R-:W-:-:S03]  /*18f20*/  LOP3.LUT R7, R7, R2, RZ, 0x3c, !PT ;  /* 0x0000000207077212 */ /* 0x000fc600078e3cff */
[----:B0-----:R-:W-:Y:S01]  /*18f30*/  IMAD R9, R0, 0x8, R3 ;  /* 0x0000000800097824 */ /* 0x001fe200078e0203 */
[----:B------:R-:W-:Y:S01]  /*18f40*/  SHF.L.U32 R4, R7, 0x1f, RZ ;  /* 0x0000001f07047819 */ /* 0x000fe200000006ff */
[----:B-1----:R-:W-:Y:S06]  /*18f50*/  @!P0 BRA `(.L_x_532) ;  /* 0x0000000400508947 */ /* 0x002fec0003800000 */
.L_x_547:
        /* <DEDUP_REMOVED lines=9> */
.L_x_548:
        /* <DEDUP_REMOVED lines=9> */
.L_x_549:
        /* <DEDUP_REMOVED lines=9> */
.L_x_550:
[----:B------:R-:W1:Y:S01]  /*19110*/  SYNCS.PHASECHK.TRANS64.TRYWAIT P0, [R6+URZ], R5 ;  /* 0x00000005060075a7 */ /* 0x000e62000800017f */
[----:B------:R-:W-:-:S05]  /*19120*/  VIADD R0, R0, 0x1 ;  /* 0x0000000100007836 */ /* 0x000fca0000000000 */
[----:B------:R-:W-:-:S04]  /*19130*/  ISETP.NE.AND P1, PT, R0, 0x8, PT ;  /* 0x000000080000780c */ /* 0x000fc80003f25270 */
[----:B------:R-:W-:Y:S02]  /*19140*/  SEL R2, RZ, 0x1, P1 ;  /* 0x00000001ff027807 */ /* 0x000fe40000800000 */
[----:B------:R-:W-:Y:S02]  /*19150*/  SEL R0, R0, RZ, P1 ;  /* 0x000000ff00007207 */ /* 0x000fe40000800000 */
[----:B------:R-:W-:Y:S01]  /*19160*/  LOP3.LUT R2, R7, R2, RZ, 0x3c, !PT ;  /* 0x0000000207027212 */ /* 0x000fe200078e3cff */
[----:B-1----:R-:W-:Y:S06]  /*19170*/  @!P0 BRA `(.L_x_536) ;  /* 0x0000000400188947 */ /* 0x002fec0003800000 */
.L_x_551:
[----:B------:R-:W-:Y:S01]  /*19180*/  IMAD R3, R0, 0x8, R3 ;  /* 0x0000000800037824 */ /* 0x000fe200078e0203 */
[----:B------:R-:W-:-:S07]  /*19190*/  SHF.L.U32 R0, R2, 0x1f, RZ ;  /* 0x0000001f02007819 */ /* 0x000fce00000006ff */
.L_x_537:
[----:B--2---:R2:W3:Y:S02]  /*191a0*/  SYNCS.PHASECHK.TRANS64.TRYWAIT P0, [R3+URZ], R0 ;  /* 0x00000000030075a7 */ /* 0x0044e4000800017f */
[----:B---3--:R-:W-:Y:S05]  /*191b0*/  @!P0 NANOSLEEP.SYNCS 0x989680 ;  /* 0x009896800000895d */ /* 0x008fea0003900000 */
[----:B------:R-:W3:Y:S02]  /*191c0*/  @!P0 SYNCS.PHASECHK.TRANS64 P0, [R3+URZ], R0 ;  /* 0x00000000030085a7 */ /* 0x000ee4000800007f */
[----:B---3--:R-:W-:Y:S05]  /*191d0*/  @!P0 BRA `(.L_x_537) ;  /* 0xfffffffc00f08947 */ /* 0x008fea000383ffff */
.L_x_528:
[----:B------:R-:W-:Y:S05]  /*191e0*/  BSYNC B0 ;  /* 0x0000000000007941 */ /* 0x000fea0003800000 */
.L_x_527:
[----:B------:R-:W-:Y:S05]  /*191f0*/  EXIT ;  /* 0x000000000000794d */ /* 0x000fea0003800000 */
.L_x_18:
[----:B-1----:R1:W2:Y:S02]  /*19200*/  SYNCS.PHASECHK.TRANS64.TRYWAIT P1, [R3+URZ], R0 ;  /* 0x00000000030075a7 */ /* 0x0022a4000802017f */
[----:B--2---:R-:W-:Y:S05]  /*19210*/  @!P1 NANOSLEEP.SYNCS 0x989680 ;  /* 0x009896800000995d */ /* 0x004fea0003900000 */
[----:B------:R-:W2:Y:S02]  /*19220*/  @!P1 SYNCS.PHASECHK.TRANS64 P1, [R3+URZ], R0 ;  /* 0x00000000030095a7 */ /* 0x000ea4000802007f */
[----:B--2---:R-:W-:Y:S05]  /*19230*/  @!P1 BRA `(.L_x_18) ;  /* 0xfffffffc00f09947 */ /* 0x004fea000383ffff */
[----:B------:R-:W-:Y:S05]  /*19240*/  BRA `(.L_x_17) ;  /* 0xfffffe80008c7947 */ /* 0x000fea000383ffff */
.L_x_23:
[----:B--2---:R-:W-:-:S04]  /*19250*/  IMAD.U32 R9, RZ, RZ, UR4 ;  /* 0x00000004ff097e24 */ /* 0x004fc8000f8e00ff */
[----:B------:R2:W3:Y:S03]  /*19260*/  SYNCS.PHASECHK.TRANS64.TRYWAIT P1, [R9+URZ], R5 ;  /* 0x00000005090075a7 */ /* 0x0004e6000802017f */
[----:B---3--:R-:W-:Y:S05]  /*19270*/  @!P1 NANOSLEEP.SYNCS 0x989680 ;  /* 0x009896800000995d */ /* 0x008fea0003900000 */
[----:B------:R-:W3:Y:S02]  /*19280*/  @!P1 SYNCS.PHASECHK.TRANS64 P1, [R9+URZ], R5 ;  /* 0x00000005090095a7 */ /* 0x000ee4000802007f */
[----:B---3--:R-:W-:Y:S05]  /*19290*/  @!P1 BRA `(.L_x_23) ;  /* 0xfffffffc00ec9947 */ /* 0x008fea000383ffff */
[----:B------:R-:W-:Y:S05]  /*192a0*/  BRA `(.L_x_22) ;  /* 0xfffffea800247947 */ /* 0x000fea000383ffff */
.L_x_514:
[----:B------:R-:W-:Y:S01]  /*192b0*/  BSSY B1, `(.L_x_538) ;  /* 0x0000006000017945 */ /* 0x000fe20003800000 */
[----:B------:R-:W-:-:S07]  /*192c0*/  IMAD.MOV.U32 R15, RZ, RZ, -0x1 ;  /* 0xffffffffff0f7424 */ /* 0x000fce00078e00ff */
[----:B------:R-:W-:Y:S05]  /*192d0*/  WARPSYNC.COLLECTIVE R15, `(.L_x_539) ;  /* 0x000000000f0c7348 */ /* 0x000fea0003c00000 */
[----:B------:R-:W-:Y:S02]  /*192e0*/  ELECT P6, UR62, PT ;  /* 0x00000000003e782f */ /* 0x000fe400038c0000 */
[----:B------:R-:W-:Y:S01]  /*192f0*/  MOV R14, UR62 ;  /* 0x0000003e000e7c02 */ /* 0x000fe20008000f00 */
[----:B------:R-:W-:Y:S10]  /*19300*/  ENDCOLLECTIVE ;  /* 0x000000000000791b */ /* 0x000ff40003800000 */
.L_x_539:
[----:B------:R-:W-:Y:S05]  /*19310*/  BSYNC B1 ;  /* 0x0000000000017941 */ /* 0x000fea0003800000 */
.L_x_538:
[----:B------:R-:W-:Y:S05]  /*19320*/  BRA `(.L_x_540) ;  /* 0xffffffec00947947 */ /* 0x000fea000383ffff */
.L_x_517:
[----:B0-----:R0:W1:Y:S02]  /*19330*/  SYNCS.PHASECHK.TRANS64.TRYWAIT P1, [R12+URZ+0x40], R5 ;  /* 0x000040050c0075a7 */ /* 0x001064000802017f */
[----:B-1----:R-:W-:Y:S05]  /*19340*/  @!P1 NANOSLEEP.SYNCS 0x989680 ;  /* 0x009896800000995d */ /* 0x002fea0003900000 */
[----:B------:R-:W1:Y:S02]  /*19350*/  @!P1 SYNCS.PHASECHK.TRANS64 P1, [R12+URZ+0x40], R5 ;  /* 0x000040050c0095a7 */ /* 0x000e64000802007f */
[----:B-1----:R-:W-:Y:S05]  /*19360*/  @!P1 BRA `(.L_x_517) ;  /* 0xfffffffc00f09947 */ /* 0x002fea000383ffff */
[----:B------:R-:W-:Y:S05]  /*19370*/  BRA `(.L_x_541) ;  /* 0xffffffec00c87947 */ /* 0x000fea000383ffff */
.L_x_526:
[----:B------:R-:W-:Y:S01]  /*19380*/  BSSY B0, `(.L_x_542) ;  /* 0x0000006000007945 */ /* 0x000fe20003800000 */
[----:B------:R-:W-:-:S07]  /*19390*/  IMAD.MOV.U32 R15, RZ, RZ, -0x1 ;  /* 0xffffffffff0f7424 */ /* 0x000fce00078e00ff */
[----:B------:R-:W-:Y:S05]  /*193a0*/  WARPSYNC.COLLECTIVE R15, `(.L_x_543) ;  /* 0x000000000f0c7348 */ /* 0x000fea0003c00000 */
[----:B------:R-:W-:Y:S02]  /*193b0*/  ELECT P6, UR62, PT ;  /* 0x00000000003e782f */ /* 0x000fe400038c0000 */
[----:B------:R-:W-:Y:S01]  /*193c0*/  MOV R14, UR62 ;  /* 0x0000003e000e7c02 */ /* 0x000fe20008000f00 */
[----:B------:R-:W-:Y:S10]  /*193d0*/  ENDCOLLECTIVE ;  /* 0x000000000000791b */ /* 0x000ff40003800000 */
.L_x_543:
[----:B------:R-:W-:Y:S05]  /*193e0*/  BSYNC B0 ;  /* 0x0000000000007941 */ /* 0x000fea0003800000 */
.L_x_542:
[----:B------:R-:W-:Y:S05]  /*193f0*/  BRA `(.L_x_544) ;  /* 0xfffffff800387947 */ /* 0x000fea000383ffff */
.L_x_530:
[----:B0-----:R0:W1:Y:S02]  /*19400*/  SYNCS.PHASECHK.TRANS64.TRYWAIT P0, [R7+URZ], R2 ;  /* 0x00000002070075a7 */ /* 0x001064000800017f */
[----:B-1----:R-:W-:Y:S05]  /*19410*/  @!P0 NANOSLEEP.SYNCS 0x989680 ;  /* 0x009896800000895d */ /* 0x002fea0003900000 */
[----:B------:R-:W1:Y:S02]  /*19420*/  @!P0 SYNCS.PHASECHK.TRANS64 P0, [R7+URZ], R2 ;  /* 0x00000002070085a7 */ /* 0x000e64000800007f */
[----:B-1----:R-:W-:Y:S05]  /*19430*/  @!P0 BRA `(.L_x_530) ;  /* 0xfffffffc00f08947 */ /* 0x002fea000383ffff */
[----:B------:R-:W-:Y:S05]  /*19440*/  BRA `(.L_x_545) ;  /* 0xfffffff8007c7947 */ /* 0x000fea000383ffff */
.L_x_531:
[----:B0-----:R0:W1:Y:S02]  /*19450*/  SYNCS.PHASECHK.TRANS64.TRYWAIT P0, [R9+URZ], R4 ;  /* 0x00000004090075a7 */ /* 0x001064000800017f */
[----:B-1----:R-:W-:Y:S05]  /*19460*/  @!P0 NANOSLEEP.SYNCS 0x989680 ;  /* 0x009896800000895d */ /* 0x002fea0003900000 */
[----:B------:R-:W1:Y:S02]  /*19470*/  @!P0 SYNCS.PHASECHK.TRANS64 P0, [R9+URZ], R4 ;  /* 0x00000004090085a7 */ /* 0x000e64000800007f */
[----:B-1----:R-:W-:Y:S05]  /*19480*/  @!P0 BRA `(.L_x_531) ;  /* 0xfffffffc00f08947 */ /* 0x002fea000383ffff */
[----:B------:R-:W-:Y:S05]  /*19490*/  BRA `(.L_x_546) ;  /* 0xfffffff8008c7947 */ /* 0x000fea000383ffff */
.L_x_532:
[----:B0-----:R0:W1:Y:S02]  /*194a0*/  SYNCS.PHASECHK.TRANS64.TRYWAIT P0, [R6+URZ], R5 ;  /* 0x00000005060075a7 */ /* 0x001064000800017f */
[----:B-1----:R-:W-:Y:S05]  /*194b0*/  @!P0 NANOSLEEP.SYNCS 0x989680 ;  /* 0x009896800000895d */ /* 0x002fea0003900000 */
[----:B------:R-:W1:Y:S02]  /*194c0*/  @!P0 SYNCS.PHASECHK.TRANS64 P0, [R6+URZ], R5 ;  /* 0x00000005060085a7 */ /* 0x000e64000800007f */
[----:B-1----:R-:W-:Y:S05]  /*194d0*/  @!P0 BRA `(.L_x_532) ;  /* 0xfffffffc00f08947 */ /* 0x002fea000383ffff */
[----:B------:R-:W-:Y:S05]  /*194e0*/  BRA `(.L_x_547) ;  /* 0xfffffff8009c7947 */ /* 0x000fea000383ffff */
.L_x_533:
[----:B0-----:R0:W1:Y:S02]  /*194f0*/  SYNCS.PHASECHK.TRANS64.TRYWAIT P0, [R9+URZ], R4 ;  /* 0x00000004090075a7 */ /* 0x001064000800017f */
[----:B-1----:R-:W-:Y:S05]  /*19500*/  @!P0 NANOSLEEP.SYNCS 0x989680 ;  /* 0x009896800000895d */ /* 0x002fea0003900000 */
[----:B------:R-:W1:Y:S02]  /*19510*/  @!P0 SYNCS.PHASECHK.TRANS64 P0, [R9+URZ], R4 ;  /* 0x00000004090085a7 */ /* 0x000e64000800007f */
[----:B-1----:R-:W-:Y:S05]  /*19520*/  @!P0 BRA `(.L_x_533) ;  /* 0xfffffffc00f08947 */ /* 0x002fea000383ffff */
[----:B------:R-:W-:Y:S05]  /*19530*/  BRA `(.L_x_548) ;  /* 0xfffffff800ac7947 */ /* 0x000fea000383ffff */
.L_x_534:
[----:B0-----:R0:W1:Y:S02]  /*19540*/  SYNCS.PHASECHK.TRANS64.TRYWAIT P0, [R6+URZ], R5 ;  /* 0x00000005060075a7 */ /* 0x001064000800017f */
[----:B-1----:R-:W-:Y:S05]  /*19550*/  @!P0 NANOSLEEP.SYNCS 0x989680 ;  /* 0x009896800000895d */ /* 0x002fea0003900000 */
[----:B------:R-:W1:Y:S02]  /*19560*/  @!P0 SYNCS.PHASECHK.TRANS64 P0, [R6+URZ], R5 ;  /* 0x00000005060085a7 */ /* 0x000e64000800007f */
[----:B-1----:R-:W-:Y:S05]  /*19570*/  @!P0 BRA `(.L_x_534) ;  /* 0xfffffffc00f08947 */ /* 0x002fea000383ffff */
[----:B------:R-:W-:Y:S05]  /*19580*/  BRA `(.L_x_549) ;  /* 0xfffffff800bc7947 */ /* 0x000fea000383ffff */
.L_x_535:
[----:B0-----:R0:W1:Y:S02]  /*19590*/  SYNCS.PHASECHK.TRANS64.TRYWAIT P0, [R9+URZ], R4 ;  /* 0x00000004090075a7 */ /* 0x001064000800017f */
[----:B-1----:R-:W-:Y:S05]  /*195a0*/  @!P0 NANOSLEEP.SYNCS 0x989680 ;  /* 0x009896800000895d */ /* 0x002fea0003900000 */
[----:B------:R-:W1:Y:S02]  /*195b0*/  @!P0 SYNCS.PHASECHK.TRANS64 P0, [R9+URZ], R4 ;  /* 0x00000004090085a7 */ /* 0x000e64000800007f */
[----:B-1----:R-:W-:Y:S05]  /*195c0*/  @!P0 BRA `(.L_x_535) ;  /* 0xfffffffc00f08947 */ /* 0x002fea000383ffff */
[----:B------:R-:W-:Y:S05]  /*195d0*/  BRA `(.L_x_550) ;  /* 0xfffffff800cc7947 */ /* 0x000fea000383ffff */
.L_x_536:
[----:B-1----:R1:W2:Y:S02]  /*195e0*/  SYNCS.PHASECHK.TRANS64.TRYWAIT P0, [R6+URZ], R5 ;  /* 0x00000005060075a7 */ /* 0x0022a4000800017f */
[----:B--2---:R-:W-:Y:S05]  /*195f0*/  @!P0 NANOSLEEP.SYNCS 0x989680 ;  /* 0x009896800000895d */ /* 0x004fea0003900000 */
[----:B------:R-:W2:Y:S02]  /*19600*/  @!P0 SYNCS.PHASECHK.TRANS64 P0, [R6+URZ], R5 ;  /* 0x00000005060085a7 */ /* 0x000ea4000800007f */
[----:B--2---:R-:W-:Y:S05]  /*19610*/  @!P0 BRA `(.L_x_536) ;  /* 0xfffffffc00f08947 */ /* 0x004fea000383ffff */
[----:B------:R-:W-:Y:S05]  /*19620*/  BRA `(.L_x_551) ;  /* 0xfffffff800d47947 */ /* 0x000fea000383ffff */
.L_x_552:
[----:B------:R-:W-:-:S00]  /*19630*/  BRA `(.L_x_552) ;  /* 0xfffffffc00fc7947 */ /* 0x000fc0000383ffff */
[----:B------:R-:W-:-:S00]  /*19640*/  NOP ;  /* 0x0000000000007918 */ /* 0x000fc00000000000 */
        /* <DEDUP_REMOVED lines=11> */
.L_x_553:


//--------------------- .nv.global.init           --------------------------
	.section	.nv.global.init,"aw",@progbits
.nv.global.init:
	.type		$str$22,@object
	.size		$str$22,($str$23 - $str$22)
$str$22:
        /*0000*/ 	.byte	0x6b, 0x5f, 0x74, 0x69, 0x6c, 0x65, 0x5f, 0x63, 0x6f, 0x75, 0x6e, 0x74, 0x20, 0x3e, 0x3d, 0x20
        /*0010*/ 	.byte	0x31, 0x00
	.type		$str$23,@object
	.size		$str$23,(__unnamed_1 - $str$23)
$str$23:
        /*0012*/ 	.byte	0x2f, 0x74, 0x6d, 0x70, 0x2f, 0x63, 0x75, 0x74, 0x6c, 0x61, 0x73, 0x73, 0x5f, 0x73, 0x77, 0x65
        /*0022*/ 	.byte	0x65, 0x70, 0x5f, 0x73, 0x72, 0x63, 0x2f, 0x69, 0x6e, 0x63, 0x6c, 0x75, 0x64, 0x65, 0x2f, 0x63
        /*0032*/ 	.byte	0x75, 0x74, 0x6c, 0x61, 0x73, 0x73, 0x2f, 0x67, 0x65, 0x6d, 0x6d, 0x2f, 0x63, 0x6f, 0x6c, 0x6c
        /*0042*/ 	.byte	0x65, 0x63, 0x74, 0x69, 0x76, 0x65, 0x2f, 0x73, 0x6d, 0x39, 0x30, 0x5f, 0x6d, 0x6d, 0x61, 0x5f
        /*0052*/ 	.byte	0x74, 0x6d, 0x61, 0x5f, 0x67, 0x6d, 0x6d, 0x61, 0x5f, 0x73, 0x73, 0x5f, 0x77, 0x61, 0x72, 0x70
        /*0062*/ 	.byte	0x73, 0x70, 0x65, 0x63, 0x69, 0x61, 0x6c, 0x69, 0x7a, 0x65, 0x64, 0x2e, 0x68, 0x70, 0x70, 0x00
	.type		__unnamed_1,@object
	.size		__unnamed_1,(.L_0 - __unnamed_1)
__unnamed_1:
        /* <DEDUP_REMOVED lines=181> */
.L_0:


//--------------------- .nv.shared._ZN7cutlass13device_kernelINS_4gemm6kernel13GemmUniversalIN4cute5tupleIJiiiiEEENS1_10collective13CollectiveMmaINS1_34MainloopSm90TmaGmmaWarpSpecializedILi8ENS5_IJNS4_1CILi1EEESB_SB_EEENS1_35KernelTmaWarpSpecializedCooperativeEEENS5_IJNSA_ILi192EEENSA_ILi240EEENSA_ILi32EEEEEENS_6half_tENS5_IJlSB_lEEESJ_SK_NS4_8TiledMMAINS4_8MMA_AtomIJNS4_4SM904GMMA25MMA_64x16x16_F32F16F16_SSILNSO_5MajorE0ELSQ_0ELNSO_7ScaleInE1ELSR_1EEEEEENS4_6LayoutINS5_IJNSA_ILi2EEESB_SB_EEENS5_IJSB_NSA_ILi0EEESX_EEEEENS5_IJNS4_10UnderscoreES10_S10_EEEEENS4_13SM90_TMA_LOADENS4_14ComposedLayoutINS4_7SwizzleILi2ELi4ELi3EEENS4_18smem_ptr_flag_bitsILi16EEENSU_INS5_IJNSA_ILi8EEESH_EEENS5_IJSH_SB_EEEEEEEvNS4_8identityES13_S1D_vS1E_EENS_8epilogue10collective6detail29Sm90TmaWarpSpecializedAdapterINS1H_15DefaultEpilogueISJ_SK_SK_NS1G_6thread17LinearCombinationISJ_Li1EffLNS1L_9ScaleType4KindE0ELNS_15FloatRoundStyleE2ESJ_EENS1_15EpilogueDefaultEEEEEvvEEEEvNT_6ParamsE --------------------------
	.section	.nv.shared._ZN7cutlass13device_kernelINS_4gemm6kernel13GemmUniversalIN4cute5tupleIJiiiiEEENS1_10collective13CollectiveMmaINS1_34MainloopSm90TmaGmmaWarpSpecializedILi8ENS5_IJNS4_1CILi1EEESB_SB_EEENS1_35KernelTmaWarpSpecializedCooperativeEEENS5_IJNSA_ILi192EEENSA_ILi240EEENSA_ILi32EEEEEENS_6half_tENS5_IJlSB_lEEESJ_SK_NS4_8TiledMMAINS4_8MMA_AtomIJNS4_4SM904GMMA25MMA_64x16x16_F32F16F16_SSILNSO_5MajorE0ELSQ_0ELNSO_7ScaleInE1ELSR_1EEEEEENS4_6LayoutINS5_IJNSA_ILi2EEESB_SB_EEENS5_IJSB_NSA_ILi0EEESX_EEEEENS5_IJNS4_10UnderscoreES10_S10_EEEEENS4_13SM90_TMA_LOADENS4_14ComposedLayoutINS4_7SwizzleILi2ELi4ELi3EEENS4_18smem_ptr_flag_bitsILi16EEENSU_INS5_IJNSA_ILi8EEESH_EEENS5_IJSH_SB_EEEEEEEvNS4_8identityES13_S1D_vS1E_EENS_8epilogue10collective6detail29Sm90TmaWarpSpecializedAdapterINS1H_15DefaultEpilogueISJ_SK_SK_NS1G_6thread17LinearCombinationISJ_Li1EffLNS1L_9ScaleType4KindE0ELNS_15FloatRoundStyleE2ESJ_EENS1_15EpilogueDefaultEEEEEvvEEEEvNT_6ParamsE,"aw",@nobits
	.sectionflags	@""
	.align	16
	.zero		1024


//--------------------- .nv.shared.reserved.0     --------------------------
	.section	.nv.shared.reserved.0,"aw",@nobits
	.weak		__nv_reservedSMEM_offset_0_alias
	.size		__nv_reservedSMEM_offset_0_alias, 0, 0
	.other		__nv_reservedSMEM_offset_0_alias,@"STO_CUDA_RESERVED_SHARED STV_DEFAULT"
__nv_reservedSMEM_offset_0_alias:
	.zero		0


//--------------------- .nv.global                --------------------------
	.section	.nv.global,"aw",@nobits
.nv.global:
	.type		_ZN40_INTERNAL_7c771f73_4_k_cu_75b26d05_155684cute1_E,@object
	.size		_ZN40_INTERNAL_7c771f73_4_k_cu_75b26d05_155684cute1_E,(_ZN40_INTERNAL_7c771f73_4_k_cu_75b26d05_155684cuda3std3__45__cpo6cbeginE - _ZN40_INTERNAL_7c771f73_4_k_cu_75b26d05_155684cute1_E)
_ZN40_INTERNAL_7c771f73_4_k_cu_75b26d05_155684cute1_E:
	.zero		1
	.type		_ZN40_INTERNAL_7c771f73_4_k_cu_75b26d05_155684cuda3std3__45__cpo6cbeginE,@object
	.size		_ZN40_INTERNAL_7c771f73_4_k_cu_75b26d05_155684cuda3std3__45__cpo6cbeginE,(_ZN40_INTERNAL_7c771f73_4_k_cu_75b26d05_155684cuda3std3__48in_placeE - _ZN40_INTERNAL_7c771f73_4_k_cu_75b26d05_155684cuda3std3__45__cpo6cbeginE)
_ZN40_INTERNAL_7c771f73_4_k_cu_75b26d05_155684cuda3std3__45__cpo6cbeginE:
	.zero		1
	.type		_ZN40_INTERNAL_7c771f73_4_k_cu_75b26d05_155684cuda3std3__48in_placeE,@object
	.size		_ZN40_INTERNAL_7c771f73_4_k_cu_75b26d05_155684cuda3std3__48in_placeE,(_ZN40_INTERNAL_7c771f73_4_k_cu_75b26d05_155684cuda3std6ranges3__45__cpo9iter_moveE - _ZN40_INTERNAL_7c771f73_4_k_cu_75b26d05_155684cuda3std3__48in_placeE)
_ZN40_INTERNAL_7c771f73_4_k_cu_75b26d05_155684cuda3std3__48in_placeE:
	.zero		1
	.type		_ZN40_INTERNAL_7c771f73_4_k_cu_75b26d05_155684cuda3std6ranges3__45__cpo9iter_moveE,@object
	.size		_ZN40_INTERNAL_7c771f73_4_k_cu_75b26d05_155684cuda3std6ranges3__45__cpo9iter_moveE,(_ZN40_INTERNAL_7c771f73_4_k_cu_75b26d05_155684cuda3std3__45__cpo5beginE - _ZN40_INTERNAL_7c771f73_4_k_cu_75b26d05_155684cuda3std6ranges3__45__cpo9iter_moveE)
_ZN40_INTERNAL_7c771f73_4_k_cu_75b26d05_155684cuda3std6ranges3__45__cpo9iter_moveE:
	.zero		1
	.type		_ZN40_INTERNAL_7c771f73_4_k_cu_75b26d05_155684cuda3std3__45__cpo5beginE,@object
	.size		_ZN40_INTERNAL_7c771f73_4_k_cu_75b26d05_155684cuda3std3__45__cpo5beginE,(_ZN40_INTERNAL_7c771f73_4_k_cu_75b26d05_155684cuda3std3__442_GLOBAL__N__7c771f73_4_k_cu_75b26d05_155686ignoreE - _ZN40_INTERNAL_7c771f73_4_k_cu_75b26d05_155684cuda3std3__45__cpo5beginE)
_ZN40_INTERNAL_7c771f73_4_k_cu_75b26d05_155684cuda3std3__45__cpo5beginE:
	.zero		1
	.type		_ZN40_INTERNAL_7c771f73_4_k_cu_75b26d05_155684cuda3std3__442_GLOBAL__N__7c771f73_4_k_cu_75b26d05_155686ignoreE,@object
	.size		_ZN40_INTERNAL_7c771f73_4_k_cu_75b26d05_155684cuda3std3__442_GLOBAL__N__7c771f73_4_k_cu_75b26d05_155686ignoreE,(_ZN40_INTERNAL_7c771f73_4_k_cu_75b26d05_155684cute7productE - _ZN40_INTERNAL_7c771f73_4_k_cu_75b26d05_155684cuda3std3__442_GLOBAL__N__7c771f73_4_k_cu_75b26d05_155686ignoreE)
_ZN40_INTERNAL_7c771f73_4_k_cu_75b26d05_155684cuda3std3__442_GLOBAL__N__7c771f73_4_k_cu_75b26d05_155686ignoreE:
	.zero		1
	.type		_ZN40_INTERNAL_7c771f73_4_k_cu_75b26d05_155684cute7productE,@object
	.size		_ZN40_INTERNAL_7c771f73_4_k_cu_75b26d05_155684cute7productE,(_ZN40_INTERNAL_7c771f73_4_k_cu_75b26d05_155684cuda3std3__45__cpo3endE - _ZN40_INTERNAL_7c771f73_4_k_cu_75b26d05_155684cute7productE)
_ZN40_INTERNAL_7c771f73_4_k_cu_75b26d05_155684cute7productE:
	.zero		1
	.type		_ZN40_INTERNAL_7c771f73_4_k_cu_75b26d05_155684cuda3std3__45__cpo3endE,@object
	.size		_ZN40_INTERNAL_7c771f73_4_k_cu_75b26d05_155684cuda3std3__45__cpo3endE,(_ZN40_INTERNAL_7c771f73_4_k_cu_75b26d05_155684cuda3std3__419piecewise_constructE - _ZN40_INTERNAL_7c771f73_4_k_cu_75b26d05_155684cuda3std3__45__cpo3endE)
_ZN40_INTERNAL_7c771f73_4_k_cu_75b26d05_155684cuda3std3__45__cpo3endE:
	.zero		1
	.type		_ZN40_INTERNAL_7c771f73_4_k_cu_75b26d05_155684cuda3std3__419piecewise_constructE,@object
	.size		_ZN40_INTERNAL_7c771f73_4_k_cu_75b26d05_155684cuda3std3__419piecewise_constructE,(_ZN40_INTERNAL_7c771f73_4_k_cu_75b26d05_155684cuda3std3__45__cpo4cendE - _ZN40_INTERNAL_7c771f73_4_k_cu_75b26d05_155684cuda3std3__419piecewise_constructE)
_ZN40_INTERNAL_7c771f73_4_k_cu_75b26d05_155684cuda3std3__419piecewise_constructE:
	.zero		1
	.type		_ZN40_INTERNAL_7c771f73_4_k_cu_75b26d05_155684cuda3std3__45__cpo4cendE,@object
	.size		_ZN40_INTERNAL_7c771f73_4_k_cu_75b26d05_155684cuda3std3__45__cpo4cendE,(_ZN40_INTERNAL_7c771f73_4_k_cu_75b26d05_155684cuda3std6ranges3__45__cpo4swapE - _ZN40_INTERNAL_7c771f73_4_k_cu_75b26d05_155684cuda3std3__45__cpo4cendE)
_ZN40_INTERNAL_7c771f73_4_k_cu_75b26d05_155684cuda3std3__45__cpo4cendE:
	.zero		1
	.type		_ZN40_INTERNAL_7c771f73_4_k_cu_75b26d05_155684cuda3std6ranges3__45__cpo4swapE,@object
	.size		_ZN40_INTERNAL_7c771f73_4_k_cu_75b26d05_155684cuda3std6ranges3__45__cpo4swapE,(.L_8 - _ZN40_INTERNAL_7c771f73_4_k_cu_75b26d05_155684cuda3std6ranges3__45__cpo4swapE)
_ZN40_INTERNAL_7c771f73_4_k_cu_75b26d05_155684cuda3std6ranges3__45__cpo4swapE:
	.zero		1
.L_8:


//--------------------- .nv.constant0._ZN7cutlass13device_kernelINS_4gemm6kernel13GemmUniversalIN4cute5tupleIJiiiiEEENS1_10collective13CollectiveMmaINS1_34MainloopSm90TmaGmmaWarpSpecializedILi8ENS5_IJNS4_1CILi1EEESB_SB_EEENS1_35KernelTmaWarpSpecializedCooperativeEEENS5_IJNSA_ILi192EEENSA_ILi240EEENSA_ILi32EEEEEENS_6half_tENS5_IJlSB_lEEESJ_SK_NS4_8TiledMMAINS4_8MMA_AtomIJNS4_4SM904GMMA25MMA_64x16x16_F32F16F16_SSILNSO_5MajorE0ELSQ_0ELNSO_7ScaleInE1ELSR_1EEEEEENS4_6LayoutINS5_IJNSA_ILi2EEESB_SB_EEENS5_IJSB_NSA_ILi0EEESX_EEEEENS5_IJNS4_10UnderscoreES10_S10_EEEEENS4_13SM90_TMA_LOADENS4_14ComposedLayoutINS4_7SwizzleILi2ELi4ELi3EEENS4_18smem_ptr_flag_bitsILi16EEENSU_INS5_IJNSA_ILi8EEESH_EEENS5_IJSH_SB_EEEEEEEvNS4_8identityES13_S1D_vS1E_EENS_8epilogue10collective6detail29Sm90TmaWarpSpecializedAdapterINS1H_15DefaultEpilogueISJ_SK_SK_NS1G_6thread17LinearCombinationISJ_Li1EffLNS1L_9ScaleType4KindE0ELNS_15FloatRoundStyleE2ESJ_EENS1_15EpilogueDefaultEEEEEvvEEEEvNT_6ParamsE --------------------------
	.section	.nv.constant0._ZN7cutlass13device_kernelINS_4gemm6kernel13GemmUniversalIN4cute5tupleIJiiiiEEENS1_10collective13CollectiveMmaINS1_34MainloopSm90TmaGmmaWarpSpecializedILi8ENS5_IJNS4_1CILi1EEESB_SB_EEENS1_35KernelTmaWarpSpecializedCooperativeEEENS5_IJNSA_ILi192EEENSA_ILi240EEENSA_ILi32EEEEEENS_6half_tENS5_IJlSB_lEEESJ_SK_NS4_8TiledMMAINS4_8MMA_AtomIJNS4_4SM904GMMA25MMA_64x16x16_F32F16F16_SSILNSO_5MajorE0ELSQ_0ELNSO_7ScaleInE1ELSR_1EEEEEENS4_6LayoutINS5_IJNSA_ILi2EEESB_SB_EEENS5_IJSB_NSA_ILi0EEESX_EEEEENS5_IJNS4_10UnderscoreES10_S10_EEEEENS4_13SM90_TMA_LOADENS4_14ComposedLayoutINS4_7SwizzleILi2ELi4ELi3EEENS4_18smem_ptr_flag_bitsILi16EEENSU_INS5_IJNSA_ILi8EEESH_EEENS5_IJSH_SB_EEEEEEEvNS4_8identityES13_S1D_vS1E_EENS_8epilogue10collective6detail29Sm90TmaWarpSpecializedAdapterINS1H_15DefaultEpilogueISJ_SK_SK_NS1G_6thread17LinearCombinationISJ_Li1EffLNS1L_9ScaleType4KindE0ELNS_15FloatRoundStyleE2ESJ_EENS1_15EpilogueDefaultEEEEEvvEEEEvNT_6ParamsE,"a",@progbits
	.sectionflags	@""
	.align	4
.nv.constant0._ZN7cutlass13device_kernelINS_4gemm6kernel13GemmUniversalIN4cute5tupleIJiiiiEEENS1_10collective13CollectiveMmaINS1_34MainloopSm90TmaGmmaWarpSpecializedILi8ENS5_IJNS4_1CILi1EEESB_SB_EEENS1_35KernelTmaWarpSpecializedCooperativeEEENS5_IJNSA_ILi192EEENSA_ILi240EEENSA_ILi32EEEEEENS_6half_tENS5_IJlSB_lEEESJ_SK_NS4_8TiledMMAINS4_8MMA_AtomIJNS4_4SM904GMMA25MMA_64x16x16_F32F16F16_SSILNSO_5MajorE0ELSQ_0ELNSO_7ScaleInE1ELSR_1EEEEEENS4_6LayoutINS5_IJNSA_ILi2EEESB_SB_EEENS5_IJSB_NSA_ILi0EEESX_EEEEENS5_IJNS4_10UnderscoreES10_S10_EEEEENS4_13SM90_TMA_LOADENS4_14ComposedLayoutINS4_7SwizzleILi2ELi4ELi3EEENS4_18smem_ptr_flag_bitsILi16EEENSU_INS5_IJNSA_ILi8EEESH_EEENS5_IJSH_SB_EEEEEEEvNS4_8identityES13_S1D_vS1E_EENS_8epilogue10collective6detail29Sm90TmaWarpSpecializedAdapterINS1H_15DefaultEpilogueISJ_SK_SK_NS1G_6thread17LinearCombinationISJ_Li1EffLNS1L_9ScaleType4KindE0ELNS_15FloatRoundStyleE2ESJ_EENS1_15EpilogueDefaultEEEEEvvEEEEvNT_6ParamsE:
	.zero		1664


//--------------------- SYMBOLS --------------------------

	.type		.nv.reservedSmem.offset0,@object
	.size		.nv.reservedSmem.offset0,0x4
	.type		__assertfail,@function
